	.target	sm_100a

	.elftype	@"ET_EXEC"


//--------------------- .note.nv.tkinfo           --------------------------
	.section	.note.nv.tkinfo,"",@"SHT_NOTE"
	.sectionflags	@"SHF_NOTE_NV_TKINFO"
	.tkinfo
        /*0018*/ 	.word	0x00000002
        /*0030*/ 	.string	""
        /*0030*/ 	.string	"ptxas"
        /*0030*/ 	.string	"Cuda compilation tools, release 13.0, V13.0.88"
        /*0030*/ 	.string	"Build cuda_13.0.r13.0/compiler.36424714_0"
        /*0030*/ 	.string	"-arch sm_100a -m 64 "



//--------------------- .note.nv.cuinfo           --------------------------
	.section	.note.nv.cuinfo,"",@"SHT_NOTE"
	.sectionflags	@"SHF_NOTE_NV_CUINFO"
        /*0018*/ 	.short	0x0002
        /*001a*/ 	.short	0x0064
        /*001c*/ 	.short	0x0082
	.zero		2


//--------------------- .nv.info                  --------------------------
	.section	.nv.info,"",@"SHT_CUDA_INFO"
	.align	4


	//----- nvinfo : EIATTR_REGCOUNT
	.align		4
        /*0000*/ 	.byte	0x04, 0x2f
        /*0002*/ 	.short	(.L_19 - .L_18)
	.align		4
.L_18:
        /*0004*/ 	.word	index@(_ZN7cutlass13device_kernelINS_4gemm6kernel13GemmUniversalIN4cute5tupleIJiiiiEEENS1_10collective13CollectiveMmaINS1_35MainloopSm100TmaUmmaWarpSpecializedILi20ELi2ELi4ENS5_IJNS4_1CILi8EEENSA_ILi1EEESC_EEEEENS5_IJNSA_ILi256EEENSA_ILi64EEESG_EEEaNS5_IJlSC_lEEEaSI_NS4_8TiledMMAINS4_8MMA_AtomIJNS4_21SM100_MMA_S8_2x1SM_SSIaaiLi256ELi64ELNS4_4UMMA5MajorE0ELSN_0ELNSM_8SaturateE0EEEEEENS4_6LayoutINS5_IJSC_SC_SC_EEENS5_IJNSA_ILi0EEEST_ST_EEEEENS5_IJNS4_10UnderscoreESW_SW_EEEEENS4_18SM100_TMA_2SM_LOADENS4_14ComposedLayoutINS4_7SwizzleILi2ELi4ELi3EEENS4_18smem_ptr_flag_bitsILi8EEENSR_INS5_IJSB_SG_EEENS5_IJSG_SC_EEEEEEEvNS4_8identityENS4_28SM100_TMA_2SM_LOAD_MULTICASTES18_vS19_EENS_8epilogue10collective18CollectiveEpilogueINS1C_23Sm100TmaWarpSpecializedILi1ELi1ELi64ELb0ELb0EEEJNS5_IJNSA_ILi128EEESG_SG_EEENS5_IJNSR_IS1H_SC_EENSR_ISG_SC_EEEEEaSI_aSI_NS1C_6fusion15FusionCallbacksIS1G_NS1M_17LinearCombinationIaiaiLNS_15FloatRoundStyleE2EEES1I_S1L_JEEENS4_5SM1004TMEM4LOAD26SM100_TMEM_LOAD_32dp32b64xENS4_13SM90_TMA_LOADES18_NS4_39AutoVectorizingCopyWithAssumedAlignmentILi128EEENS4_14SM90_TMA_STOREES18_S1Y_S1Y_EEEvvEEEEvNT_6ParamsE)
        /*0008*/ 	.word	0x0000009d


	//----- nvinfo : EIATTR_FRAME_SIZE
	.align		4
.L_19:
        /*000c*/ 	.byte	0x04, 0x11
        /*000e*/ 	.short	(.L_21 - .L_20)
	.align		4
.L_20:
        /*0010*/ 	.word	index@($__internal_2_$__cuda_sm10x_tcgen05_guardrail_trap_unallocated_columns_being_dealloced)
        /*0014*/ 	.word	0x00000000


	//----- nvinfo : EIATTR_FRAME_SIZE
	.align		4
.L_21:
        /*0018*/ 	.byte	0x04, 0x11
        /*001a*/ 	.short	(.L_23 - .L_22)
	.align		4
.L_22:
        /*001c*/ 	.word	index@($__internal_1_$__cuda_sm10x_tcgen05_guardrail_trap_phase_invalid_during_alloc)
        /*0020*/ 	.word	0x00000000


	//----- nvinfo : EIATTR_FRAME_SIZE
	.align		4
.L_23:
        /*0024*/ 	.byte	0x04, 0x11
        /*0026*/ 	.short	(.L_25 - .L_24)
	.align		4
.L_24:
        /*0028*/ 	.word	index@($__internal_0_$__cuda_sm10x_tcgen05_guardrail_trap_col_being_dealloced_not_returned_by_alloc)
        /*002c*/ 	.word	0x00000000


	//----- nvinfo : EIATTR_FRAME_SIZE
	.align		4
.L_25:
        /*0030*/ 	.byte	0x04, 0x11
        /*0032*/ 	.short	(.L_27 - .L_26)
	.align		4
.L_26:
        /*0034*/ 	.word	index@(_ZN7cutlass13device_kernelINS_4gemm6kernel13GemmUniversalIN4cute5tupleIJiiiiEEENS1_10collective13CollectiveMmaINS1_35MainloopSm100TmaUmmaWarpSpecializedILi20ELi2ELi4ENS5_IJNS4_1CILi8EEENSA_ILi1EEESC_EEEEENS5_IJNSA_ILi256EEENSA_ILi64EEESG_EEEaNS5_IJlSC_lEEEaSI_NS4_8TiledMMAINS4_8MMA_AtomIJNS4_21SM100_MMA_S8_2x1SM_SSIaaiLi256ELi64ELNS4_4UMMA5MajorE0ELSN_0ELNSM_8SaturateE0EEEEEENS4_6LayoutINS5_IJSC_SC_SC_EEENS5_IJNSA_ILi0EEEST_ST_EEEEENS5_IJNS4_10UnderscoreESW_SW_EEEEENS4_18SM100_TMA_2SM_LOADENS4_14ComposedLayoutINS4_7SwizzleILi2ELi4ELi3EEENS4_18smem_ptr_flag_bitsILi8EEENSR_INS5_IJSB_SG_EEENS5_IJSG_SC_EEEEEEEvNS4_8identityENS4_28SM100_TMA_2SM_LOAD_MULTICASTES18_vS19_EENS_8epilogue10collective18CollectiveEpilogueINS1C_23Sm100TmaWarpSpecializedILi1ELi1ELi64ELb0ELb0EEEJNS5_IJNSA_ILi128EEESG_SG_EEENS5_IJNSR_IS1H_SC_EENSR_ISG_SC_EEEEEaSI_aSI_NS1C_6fusion15FusionCallbacksIS1G_NS1M_17LinearCombinationIaiaiLNS_15FloatRoundStyleE2EEES1I_S1L_JEEENS4_5SM1004TMEM4LOAD26SM100_TMEM_LOAD_32dp32b64xENS4_13SM90_TMA_LOADES18_NS4_39AutoVectorizingCopyWithAssumedAlignmentILi128EEENS4_14SM90_TMA_STOREES18_S1Y_S1Y_EEEvvEEEEvNT_6ParamsE)
        /*0038*/ 	.word	0x00000000


	//----- nvinfo : EIATTR_MIN_STACK_SIZE
	.align		4
.L_27:
        /*003c*/ 	.byte	0x04, 0x12
        /*003e*/ 	.short	(.L_29 - .L_28)
	.align		4
.L_28:
        /*0040*/ 	.word	index@(_ZN7cutlass13device_kernelINS_4gemm6kernel13GemmUniversalIN4cute5tupleIJiiiiEEENS1_10collective13CollectiveMmaINS1_35MainloopSm100TmaUmmaWarpSpecializedILi20ELi2ELi4ENS5_IJNS4_1CILi8EEENSA_ILi1EEESC_EEEEENS5_IJNSA_ILi256EEENSA_ILi64EEESG_EEEaNS5_IJlSC_lEEEaSI_NS4_8TiledMMAINS4_8MMA_AtomIJNS4_21SM100_MMA_S8_2x1SM_SSIaaiLi256ELi64ELNS4_4UMMA5MajorE0ELSN_0ELNSM_8SaturateE0EEEEEENS4_6LayoutINS5_IJSC_SC_SC_EEENS5_IJNSA_ILi0EEEST_ST_EEEEENS5_IJNS4_10UnderscoreESW_SW_EEEEENS4_18SM100_TMA_2SM_LOADENS4_14ComposedLayoutINS4_7SwizzleILi2ELi4ELi3EEENS4_18smem_ptr_flag_bitsILi8EEENSR_INS5_IJSB_SG_EEENS5_IJSG_SC_EEEEEEEvNS4_8identityENS4_28SM100_TMA_2SM_LOAD_MULTICASTES18_vS19_EENS_8epilogue10collective18CollectiveEpilogueINS1C_23Sm100TmaWarpSpecializedILi1ELi1ELi64ELb0ELb0EEEJNS5_IJNSA_ILi128EEESG_SG_EEENS5_IJNSR_IS1H_SC_EENSR_ISG_SC_EEEEEaSI_aSI_NS1C_6fusion15FusionCallbacksIS1G_NS1M_17LinearCombinationIaiaiLNS_15FloatRoundStyleE2EEES1I_S1L_JEEENS4_5SM1004TMEM4LOAD26SM100_TMEM_LOAD_32dp32b64xENS4_13SM90_TMA_LOADES18_NS4_39AutoVectorizingCopyWithAssumedAlignmentILi128EEENS4_14SM90_TMA_STOREES18_S1Y_S1Y_EEEvvEEEEvNT_6ParamsE)
        /*0044*/ 	.word	0x00000000
.L_29:


//--------------------- .nv.compat                --------------------------
	.section	.nv.compat,"",@"SHT_CUDA_COMPAT_INFO"
	.align	4
        /*0000*/ 	.byte	0x02, 0x09, 0x01, 0x00, 0x02, 0x02, 0x03, 0x00, 0x02, 0x05, 0x06, 0x00, 0x03, 0x07, 0x01, 0x01
        /*0010*/ 	.byte	0x02, 0x03, 0x01, 0x00, 0x02, 0x06, 0x01, 0x00, 0x04, 0x0b, 0x08, 0x00, 0x01, 0x00, 0x00, 0x00
        /*0020*/ 	.byte	0x00, 0x00, 0x00, 0x00


//--------------------- .nv.info._ZN7cutlass13device_kernelINS_4gemm6kernel13GemmUniversalIN4cute5tupleIJiiiiEEENS1_10collective13CollectiveMmaINS1_35MainloopSm100TmaUmmaWarpSpecializedILi20ELi2ELi4ENS5_IJNS4_1CILi8EEENSA_ILi1EEESC_EEEEENS5_IJNSA_ILi256EEENSA_ILi64EEESG_EEEaNS5_IJlSC_lEEEaSI_NS4_8TiledMMAINS4_8MMA_AtomIJNS4_21SM100_MMA_S8_2x1SM_SSIaaiLi256ELi64ELNS4_4UMMA5MajorE0ELSN_0ELNSM_8SaturateE0EEEEEENS4_6LayoutINS5_IJSC_SC_SC_EEENS5_IJNSA_ILi0EEEST_ST_EEEEENS5_IJNS4_10UnderscoreESW_SW_EEEEENS4_18SM100_TMA_2SM_LOADENS4_14ComposedLayoutINS4_7SwizzleILi2ELi4ELi3EEENS4_18smem_ptr_flag_bitsILi8EEENSR_INS5_IJSB_SG_EEENS5_IJSG_SC_EEEEEEEvNS4_8identityENS4_28SM100_TMA_2SM_LOAD_MULTICASTES18_vS19_EENS_8epilogue10collective18CollectiveEpilogueINS1C_23Sm100TmaWarpSpecializedILi1ELi1ELi64ELb0ELb0EEEJNS5_IJNSA_ILi128EEESG_SG_EEENS5_IJNSR_IS1H_SC_EENSR_ISG_SC_EEEEEaSI_aSI_NS1C_6fusion15FusionCallbacksIS1G_NS1M_17LinearCombinationIaiaiLNS_15FloatRoundStyleE2EEES1I_S1L_JEEENS4_5SM1004TMEM4LOAD26SM100_TMEM_LOAD_32dp32b64xENS4_13SM90_TMA_LOADES18_NS4_39AutoVectorizingCopyWithAssumedAlignmentILi128EEENS4_14SM90_TMA_STOREES18_S1Y_S1Y_EEEvvEEEEvNT_6ParamsE --------------------------
	.section	.nv.info._ZN7cutlass13device_kernelINS_4gemm6kernel13GemmUniversalIN4cute5tupleIJiiiiEEENS1_10collective13CollectiveMmaINS1_35MainloopSm100TmaUmmaWarpSpecializedILi20ELi2ELi4ENS5_IJNS4_1CILi8EEENSA_ILi1EEESC_EEEEENS5_IJNSA_ILi256EEENSA_ILi64EEESG_EEEaNS5_IJlSC_lEEEaSI_NS4_8TiledMMAINS4_8MMA_AtomIJNS4_21SM100_MMA_S8_2x1SM_SSIaaiLi256ELi64ELNS4_4UMMA5MajorE0ELSN_0ELNSM_8SaturateE0EEEEEENS4_6LayoutINS5_IJSC_SC_SC_EEENS5_IJNSA_ILi0EEEST_ST_EEEEENS5_IJNS4_10UnderscoreESW_SW_EEEEENS4_18SM100_TMA_2SM_LOADENS4_14ComposedLayoutINS4_7SwizzleILi2ELi4ELi3EEENS4_18smem_ptr_flag_bitsILi8EEENSR_INS5_IJSB_SG_EEENS5_IJSG_SC_EEEEEEEvNS4_8identityENS4_28SM100_TMA_2SM_LOAD_MULTICASTES18_vS19_EENS_8epilogue10collective18CollectiveEpilogueINS1C_23Sm100TmaWarpSpecializedILi1ELi1ELi64ELb0ELb0EEEJNS5_IJNSA_ILi128EEESG_SG_EEENS5_IJNSR_IS1H_SC_EENSR_ISG_SC_EEEEEaSI_aSI_NS1C_6fusion15FusionCallbacksIS1G_NS1M_17LinearCombinationIaiaiLNS_15FloatRoundStyleE2EEES1I_S1L_JEEENS4_5SM1004TMEM4LOAD26SM100_TMEM_LOAD_32dp32b64xENS4_13SM90_TMA_LOADES18_NS4_39AutoVectorizingCopyWithAssumedAlignmentILi128EEENS4_14SM90_TMA_STOREES18_S1Y_S1Y_EEEvvEEEEvNT_6ParamsE,"",@"SHT_CUDA_INFO"
	.sectionflags	@""
	.align	4


	//----- nvinfo : EIATTR_CUDA_API_VERSION
	.align		4
        /*0000*/ 	.byte	0x04, 0x37
        /*0002*/ 	.short	(.L_31 - .L_30)
.L_30:
        /*0004*/ 	.word	0x00000082


	//----- nvinfo : EIATTR_KPARAM_INFO
	.align		4
.L_31:
        /*0008*/ 	.byte	0x04, 0x17
        /*000a*/ 	.short	(.L_33 - .L_32)
.L_32:
        /*000c*/ 	.word	0x00000000
        /*0010*/ 	.short	0x0000
        /*0012*/ 	.short	0x0000
        /*0014*/ 	.byte	0x00, 0xf0, 0x01, 0x20


	//----- nvinfo : EIATTR_AT_ENTRY_FRAGMENTS
	.align		4
.L_33:
        /*0018*/ 	.byte	0x04, 0x4f
        /*001a*/ 	.short	(.L_35 - .L_34)


	//   ....[0]....
.L_34:
        /*001c*/ 	.word	0x00000007


	//----- nvinfo : EIATTR_RESERVED_SMEM_USED
	.align		4
.L_35:
        /*0020*/ 	.byte	0x01, 0x41
	.zero		2


	//----- nvinfo : EIATTR_SPARSE_MMA_MASK
	.align		4
        /*0024*/ 	.byte	0x03, 0x50
        /*0026*/ 	.short	0x0000


	//----- nvinfo : EIATTR_TCGEN05_2CTA_USED
	.align		4
        /*0028*/ 	.byte	0x01, 0x52
	.zero		2


	//----- nvinfo : EIATTR_MAXREG_COUNT
	.align		4
        /*002c*/ 	.byte	0x03, 0x1b
        /*002e*/ 	.short	0x00ff


	//----- nvinfo : EIATTR_NUM_BARRIERS
	.align		4
        /*0030*/ 	.byte	0x02, 0x4c
        /*0032*/ 	.byte	0x07
	.zero		1


	//----- nvinfo : EIATTR_EXTERNS
	.align		4
        /*0034*/ 	.byte	0x04, 0x0f
        /*0036*/ 	.short	(.L_37 - .L_36)


	//   ....[0]....
	.align		4
.L_36:
        /*0038*/ 	.word	index@(__assertfail)


	//----- nvinfo : EIATTR_MERCURY_ISA_VERSION
	.align		4
.L_37:
        /*003c*/ 	.byte	0x03, 0x5f
        /*003e*/ 	.short	0x0101


	//----- nvinfo : EIATTR_INT_WARP_WIDE_INSTR_OFFSETS
	.align		4
        /*0040*/ 	.byte	0x04, 0x31
        /*0042*/ 	.short	(.L_39 - .L_38)


	//   ....[0]....
.L_38:
        /*0044*/ 	.word	0x00000f30


	//   ....[1]....
        /*0048*/ 	.word	0x00000fd0


	//   ....[2]....
        /*004c*/ 	.word	0x00004d00


	//   ....[3]....
        /*0050*/ 	.word	0x00004d30


	//   ....[4]....
        /*0054*/ 	.word	0x00004d50


	//   ....[5]....
        /*0058*/ 	.word	0x00005920


	//   ....[6]....
        /*005c*/ 	.word	0x000059d0


	//----- nvinfo : EIATTR_COOP_GROUP_MASK_REGIDS
	.align		4
.L_39:
        /*0060*/ 	.byte	0x04, 0x29
        /*0062*/ 	.short	(.L_41 - .L_40)


	//   ....[0]....
.L_40:
        /*0064*/ 	.word	0xffffffff


	//   ....[1]....
        /*0068*/ 	.word	0xffffffff


	//   ....[2]....
        /*006c*/ 	.word	0xffffffff


	//   ....[3]....
        /*0070*/ 	.word	0xffffffff


	//   ....[4]....
        /*0074*/ 	.word	0xffffffff


	//   ....[5]....
        /*0078*/ 	.word	0xffffffff


	//   ....[6]....
        /*007c*/ 	.word	0xffffffff


	//   ....[7]....
        /*0080*/ 	.word	0xffffffff


	//   ....[8]....
        /*0084*/ 	.word	0xffffffff


	//   ....[9]....
        /*0088*/ 	.word	0xffffffff


	//   ....[10]....
        /*008c*/ 	.word	0xffffffff


	//   ....[11]....
        /*0090*/ 	.word	0xffffffff


	//   ....[12]....
        /*0094*/ 	.word	0xffffffff


	//   ....[13]....
        /*0098*/ 	.word	0xffffffff


	//----- nvinfo : EIATTR_COOP_GROUP_INSTR_OFFSETS
	.align		4
.L_41:
        /*009c*/ 	.byte	0x04, 0x28
        /*009e*/ 	.short	(.L_43 - .L_42)


	//   ....[0]....
.L_42:
        /*00a0*/ 	.word	0x000000b0


	//   ....[1]....
        /*00a4*/ 	.word	0x00000510


	//   ....[2]....
        /*00a8*/ 	.word	0x00000900


	//   ....[3]....
        /*00ac*/ 	.word	0x00000a30


	//   ....[4]....
        /*00b0*/ 	.word	0x00000b20


	//   ....[5]....
        /*00b4*/ 	.word	0x00000c80


	//   ....[6]....
        /*00b8*/ 	.word	0x00000e10


	//   ....[7]....
        /*00bc*/ 	.word	0x00001050


	//   ....[8]....
        /*00c0*/ 	.word	0x00002420


	//   ....[9]....
        /*00c4*/ 	.word	0x00003bc0


	//   ....[10]....
        /*00c8*/ 	.word	0x00004090


	//   ....[11]....
        /*00cc*/ 	.word	0x000040c0


	//   ....[12]....
        /*00d0*/ 	.word	0x00004c00


	//   ....[13]....
        /*00d4*/ 	.word	0x00004e10


	//----- nvinfo : EIATTR_VRC_CTA_INIT_COUNT
	.align		4
.L_43:
        /*00d8*/ 	.byte	0x02, 0x4a
        /*00da*/ 	.byte	0x80
	.zero		1


	//----- nvinfo : EIATTR_SYSCALL_OFFSETS
	.align		4
        /*00dc*/ 	.byte	0x04, 0x46
        /*00de*/ 	.short	(.L_45 - .L_44)


	//   ....[0]....
.L_44:
        /*00e0*/ 	.word	0x00006540


	//   ....[1]....
        /*00e4*/ 	.word	0x00006680


	//   ....[2]....
        /*00e8*/ 	.word	0x00006e40


	//----- nvinfo : EIATTR_MBARRIER_INSTR_OFFSETS
	.align		4
.L_45:
        /*00ec*/ 	.byte	0x04, 0x39
        /*00ee*/ 	.short	(.L_47 - .L_46)


	//   ....[0]....
.L_46:
        /*00f0*/ 	.word	0x00000660
        /*00f4*/ 	.word	0x000000ff
        /*00f8*/ 	.word	0x00000000
        /*00fc*/ 	.short	0x0100
        /*00fe*/ 	.byte	0x04
	.zero		1


	//   ....[1]....
        /*0100*/ 	.word	0x00000670
        /*0104*/ 	.word	0x000000ff
        /*0108*/ 	.word	0x000000a0
        /*010c*/ 	.short	0x0100
        /*010e*/ 	.byte	0x04
	.zero		1


	//   ....[2]....
        /*0110*/ 	.word	0x00000680
        /*0114*/ 	.word	0x000000ff
        /*0118*/ 	.word	0x00000008
        /*011c*/ 	.short	0x0100
        /*011e*/ 	.byte	0x04
	.zero		1


	//   ....[3]....
        /*0120*/ 	.word	0x00000690
        /*0124*/ 	.word	0x000000ff
        /*0128*/ 	.word	0x000000a8
        /*012c*/ 	.short	0x0100
        /*012e*/ 	.byte	0x04
	.zero		1


	//   ....[4]....
        /*0130*/ 	.word	0x000006a0
        /*0134*/ 	.word	0x000000ff
        /*0138*/ 	.word	0x00000010
        /*013c*/ 	.short	0x0100
        /*013e*/ 	.byte	0x04
	.zero		1


	//   ....[5]....
        /*0140*/ 	.word	0x000006b0
        /*0144*/ 	.word	0x000000ff
        /*0148*/ 	.word	0x000000b0
        /*014c*/ 	.short	0x0100
        /*014e*/ 	.byte	0x04
	.zero		1


	//   ....[6]....
        /*0150*/ 	.word	0x000006c0
        /*0154*/ 	.word	0x000000ff
        /*0158*/ 	.word	0x00000018
        /*015c*/ 	.short	0x0100
        /*015e*/ 	.byte	0x04
	.zero		1


	//   ....[7]....
        /*0160*/ 	.word	0x000006d0
        /*0164*/ 	.word	0x000000ff
        /*0168*/ 	.word	0x000000b8
        /*016c*/ 	.short	0x0100
        /*016e*/ 	.byte	0x04
	.zero		1


	//   ....[8]....
        /*0170*/ 	.word	0x000006e0
        /*0174*/ 	.word	0x000000ff
        /*0178*/ 	.word	0x00000020
        /*017c*/ 	.short	0x0100
        /*017e*/ 	.byte	0x04
	.zero		1


	//   ....[9]....
        /*0180*/ 	.word	0x000006f0
        /*0184*/ 	.word	0x000000ff
        /*0188*/ 	.word	0x000000c0
        /*018c*/ 	.short	0x0100
        /*018e*/ 	.byte	0x04
	.zero		1


	//   ....[10]....
        /*0190*/ 	.word	0x00000700
        /*0194*/ 	.word	0x000000ff
        /*0198*/ 	.word	0x00000028
        /*019c*/ 	.short	0x0100
        /*019e*/ 	.byte	0x04
	.zero		1


	//   ....[11]....
        /*01a0*/ 	.word	0x00000710
        /*01a4*/ 	.word	0x000000ff
        /*01a8*/ 	.word	0x000000c8
        /*01ac*/ 	.short	0x0100
        /*01ae*/ 	.byte	0x04
	.zero		1


	//   ....[12]....
        /*01b0*/ 	.word	0x00000720
        /*01b4*/ 	.word	0x000000ff
        /*01b8*/ 	.word	0x00000030
        /*01bc*/ 	.short	0x0100
        /*01be*/ 	.byte	0x04
	.zero		1


	//   ....[13]....
        /*01c0*/ 	.word	0x00000730
        /*01c4*/ 	.word	0x000000ff
        /*01c8*/ 	.word	0x000000d0
        /*01cc*/ 	.short	0x0100
        /*01ce*/ 	.byte	0x04
	.zero		1


	//   ....[14]....
        /*01d0*/ 	.word	0x00000740
        /*01d4*/ 	.word	0x000000ff
        /*01d8*/ 	.word	0x00000038
        /*01dc*/ 	.short	0x0100
        /*01de*/ 	.byte	0x04
	.zero		1


	//   ....[15]....
        /*01e0*/ 	.word	0x00000750
        /*01e4*/ 	.word	0x000000ff
        /*01e8*/ 	.word	0x000000d8
        /*01ec*/ 	.short	0x0100
        /*01ee*/ 	.byte	0x04
	.zero		1


	//   ....[16]....
        /*01f0*/ 	.word	0x00000760
        /*01f4*/ 	.word	0x000000ff
        /*01f8*/ 	.word	0x00000040
        /*01fc*/ 	.short	0x0100
        /*01fe*/ 	.byte	0x04
	.zero		1


	//   ....[17]....
        /*0200*/ 	.word	0x00000770
        /*0204*/ 	.word	0x000000ff
        /*0208*/ 	.word	0x000000e0
        /*020c*/ 	.short	0x0100
        /*020e*/ 	.byte	0x04
	.zero		1


	//   ....[18]....
        /*0210*/ 	.word	0x00000780
        /*0214*/ 	.word	0x000000ff
        /*0218*/ 	.word	0x00000048
        /*021c*/ 	.short	0x0100
        /*021e*/ 	.byte	0x04
	.zero		1


	//   ....[19]....
        /*0220*/ 	.word	0x00000790
        /*0224*/ 	.word	0x000000ff
        /*0228*/ 	.word	0x000000e8
        /*022c*/ 	.short	0x0100
        /*022e*/ 	.byte	0x04
	.zero		1


	//   ....[20]....
        /*0230*/ 	.word	0x000007a0
        /*0234*/ 	.word	0x000000ff
        /*0238*/ 	.word	0x00000050
        /*023c*/ 	.short	0x0100
        /*023e*/ 	.byte	0x04
	.zero		1


	//   ....[21]....
        /*0240*/ 	.word	0x000007b0
        /*0244*/ 	.word	0x000000ff
        /*0248*/ 	.word	0x000000f0
        /*024c*/ 	.short	0x0100
        /*024e*/ 	.byte	0x04
	.zero		1


	//   ....[22]....
        /*0250*/ 	.word	0x000007c0
        /*0254*/ 	.word	0x000000ff
        /*0258*/ 	.word	0x00000058
        /*025c*/ 	.short	0x0100
        /*025e*/ 	.byte	0x04
	.zero		1


	//   ....[23]....
        /*0260*/ 	.word	0x000007d0
        /*0264*/ 	.word	0x000000ff
        /*0268*/ 	.word	0x000000f8
        /*026c*/ 	.short	0x0100
        /*026e*/ 	.byte	0x04
	.zero		1


	//   ....[24]....
        /*0270*/ 	.word	0x000007e0
        /*0274*/ 	.word	0x000000ff
        /*0278*/ 	.word	0x00000060
        /*027c*/ 	.short	0x0100
        /*027e*/ 	.byte	0x04
	.zero		1


	//   ....[25]....
        /*0280*/ 	.word	0x000007f0
        /*0284*/ 	.word	0x000000ff
        /*0288*/ 	.word	0x00000100
        /*028c*/ 	.short	0x0100
        /*028e*/ 	.byte	0x04
	.zero		1


	//   ....[26]....
        /*0290*/ 	.word	0x00000800
        /*0294*/ 	.word	0x000000ff
        /*0298*/ 	.word	0x00000068
        /*029c*/ 	.short	0x0100
        /*029e*/ 	.byte	0x04
	.zero		1


	//   ....[27]....
        /*02a0*/ 	.word	0x00000810
        /*02a4*/ 	.word	0x000000ff
        /*02a8*/ 	.word	0x00000108
        /*02ac*/ 	.short	0x0100
        /*02ae*/ 	.byte	0x04
	.zero		1


	//   ....[28]....
        /*02b0*/ 	.word	0x00000820
        /*02b4*/ 	.word	0x000000ff
        /*02b8*/ 	.word	0x00000070
        /*02bc*/ 	.short	0x0100
        /*02be*/ 	.byte	0x04
	.zero		1


	//   ....[29]....
        /*02c0*/ 	.word	0x00000830
        /*02c4*/ 	.word	0x000000ff
        /*02c8*/ 	.word	0x00000110
        /*02cc*/ 	.short	0x0100
        /*02ce*/ 	.byte	0x04
	.zero		1


	//   ....[30]....
        /*02d0*/ 	.word	0x00000840
        /*02d4*/ 	.word	0x000000ff
        /*02d8*/ 	.word	0x00000078
        /*02dc*/ 	.short	0x0100
        /*02de*/ 	.byte	0x04
	.zero		1


	//   ....[31]....
        /*02e0*/ 	.word	0x00000850
        /*02e4*/ 	.word	0x000000ff
        /*02e8*/ 	.word	0x00000118
        /*02ec*/ 	.short	0x0100
        /*02ee*/ 	.byte	0x04
	.zero		1


	//   ....[32]....
        /*02f0*/ 	.word	0x00000860
        /*02f4*/ 	.word	0x000000ff
        /*02f8*/ 	.word	0x00000080
        /*02fc*/ 	.short	0x0100
        /*02fe*/ 	.byte	0x04
	.zero		1


	//   ....[33]....
        /*0300*/ 	.word	0x00000870
        /*0304*/ 	.word	0x000000ff
        /*0308*/ 	.word	0x00000120
        /*030c*/ 	.short	0x0100
        /*030e*/ 	.byte	0x04
	.zero		1


	//   ....[34]....
        /*0310*/ 	.word	0x00000880
        /*0314*/ 	.word	0x000000ff
        /*0318*/ 	.word	0x00000088
        /*031c*/ 	.short	0x0100
        /*031e*/ 	.byte	0x04
	.zero		1


	//   ....[35]....
        /*0320*/ 	.word	0x00000890
        /*0324*/ 	.word	0x000000ff
        /*0328*/ 	.word	0x00000128
        /*032c*/ 	.short	0x0100
        /*032e*/ 	.byte	0x04
	.zero		1


	//   ....[36]....
        /*0330*/ 	.word	0x000008a0
        /*0334*/ 	.word	0x000000ff
        /*0338*/ 	.word	0x00000090
        /*033c*/ 	.short	0x0100
        /*033e*/ 	.byte	0x04
	.zero		1


	//   ....[37]....
        /*0340*/ 	.word	0x000008b0
        /*0344*/ 	.word	0x000000ff
        /*0348*/ 	.word	0x00000130
        /*034c*/ 	.short	0x0100
        /*034e*/ 	.byte	0x04
	.zero		1


	//   ....[38]....
        /*0350*/ 	.word	0x000008c0
        /*0354*/ 	.word	0x000000ff
        /*0358*/ 	.word	0x00000098
        /*035c*/ 	.short	0x0100
        /*035e*/ 	.byte	0x04
	.zero		1


	//   ....[39]....
        /*0360*/ 	.word	0x000008d0
        /*0364*/ 	.word	0x000000ff
        /*0368*/ 	.word	0x00000138
        /*036c*/ 	.short	0x0100
        /*036e*/ 	.byte	0x04
	.zero		1


	//   ....[40]....
        /*0370*/ 	.word	0x00000a00
        /*0374*/ 	.word	0x000000ff
        /*0378*/ 	.word	0x00000140
        /*037c*/ 	.short	0x0100
        /*037e*/ 	.byte	0x04
	.zero		1


	//   ....[41]....
        /*0380*/ 	.word	0x00000a10
        /*0384*/ 	.word	0x000000ff
        /*0388*/ 	.word	0x00000148
        /*038c*/ 	.short	0x0100
        /*038e*/ 	.byte	0x04
	.zero		1


	//   ....[42]....
        /*0390*/ 	.word	0x00000af0
        /*0394*/ 	.word	0x000000ff
        /*0398*/ 	.word	0x00000150
        /*039c*/ 	.short	0x0100
        /*039e*/ 	.byte	0x06
	.zero		1


	//   ....[43]....
        /*03a0*/ 	.word	0x00000b00
        /*03a4*/ 	.word	0x000000ff
        /*03a8*/ 	.word	0x00000158
        /*03ac*/ 	.short	0x0100
        /*03ae*/ 	.byte	0x06
	.zero		1


	//   ....[44]....
        /*03b0*/ 	.word	0x00000c30
        /*03b4*/ 	.word	0x000000ff
        /*03b8*/ 	.word	0x00000160
        /*03bc*/ 	.short	0x0100
        /*03be*/ 	.byte	0x06
	.zero		1


	//   ....[45]....
        /*03c0*/ 	.word	0x00000c40
        /*03c4*/ 	.word	0x000000ff
        /*03c8*/ 	.word	0x00000170
        /*03cc*/ 	.short	0x0100
        /*03ce*/ 	.byte	0x06
	.zero		1


	//   ....[46]....
        /*03d0*/ 	.word	0x00000c50
        /*03d4*/ 	.word	0x000000ff
        /*03d8*/ 	.word	0x00000168
        /*03dc*/ 	.short	0x0100
        /*03de*/ 	.byte	0x06
	.zero		1


	//   ....[47]....
        /*03e0*/ 	.word	0x00000c60
        /*03e4*/ 	.word	0x000000ff
        /*03e8*/ 	.word	0x00000178
        /*03ec*/ 	.short	0x0100
        /*03ee*/ 	.byte	0x06
	.zero		1


	//   ....[48]....
        /*03f0*/ 	.word	0x00000d80
        /*03f4*/ 	.word	0x000000ff
        /*03f8*/ 	.word	0x00000180
        /*03fc*/ 	.short	0x0100
        /*03fe*/ 	.byte	0x04
	.zero		1


	//   ....[49]....
        /*0400*/ 	.word	0x00000d90
        /*0404*/ 	.word	0x000000ff
        /*0408*/ 	.word	0x000001a0
        /*040c*/ 	.short	0x0100
        /*040e*/ 	.byte	0x04
	.zero		1


	//   ....[50]....
        /*0410*/ 	.word	0x00000da0
        /*0414*/ 	.word	0x000000ff
        /*0418*/ 	.word	0x00000188
        /*041c*/ 	.short	0x0100
        /*041e*/ 	.byte	0x04
	.zero		1


	//   ....[51]....
        /*0420*/ 	.word	0x00000db0
        /*0424*/ 	.word	0x000000ff
        /*0428*/ 	.word	0x000001a8
        /*042c*/ 	.short	0x0100
        /*042e*/ 	.byte	0x04
	.zero		1


	//   ....[52]....
        /*0430*/ 	.word	0x00000dc0
        /*0434*/ 	.word	0x000000ff
        /*0438*/ 	.word	0x00000190
        /*043c*/ 	.short	0x0100
        /*043e*/ 	.byte	0x04
	.zero		1


	//   ....[53]....
        /*0440*/ 	.word	0x00000dd0
        /*0444*/ 	.word	0x000000ff
        /*0448*/ 	.word	0x000001b0
        /*044c*/ 	.short	0x0100
        /*044e*/ 	.byte	0x04
	.zero		1


	//   ....[54]....
        /*0450*/ 	.word	0x00000de0
        /*0454*/ 	.word	0x000000ff
        /*0458*/ 	.word	0x00000198
        /*045c*/ 	.short	0x0100
        /*045e*/ 	.byte	0x04
	.zero		1


	//   ....[55]....
        /*0460*/ 	.word	0x00000df0
        /*0464*/ 	.word	0x000000ff
        /*0468*/ 	.word	0x000001b8
        /*046c*/ 	.short	0x0100
        /*046e*/ 	.byte	0x04
	.zero		1


	//   ....[56]....
        /*0470*/ 	.word	0x00000ee0
        /*0474*/ 	.word	0x000000ff
        /*0478*/ 	.word	0x000001c0
        /*047c*/ 	.short	0x0100
        /*047e*/ 	.byte	0x04
	.zero		1


	//   ....[57]....
        /*0480*/ 	.word	0x00000ef0
        /*0484*/ 	.word	0x000000ff
        /*0488*/ 	.word	0x000001d0
        /*048c*/ 	.short	0x0100
        /*048e*/ 	.byte	0x04
	.zero		1


	//   ....[58]....
        /*0490*/ 	.word	0x00000f00
        /*0494*/ 	.word	0x000000ff
        /*0498*/ 	.word	0x000001c8
        /*049c*/ 	.short	0x0100
        /*049e*/ 	.byte	0x04
	.zero		1


	//   ....[59]....
        /*04a0*/ 	.word	0x00000f10
        /*04a4*/ 	.word	0x000000ff
        /*04a8*/ 	.word	0x000001d8
        /*04ac*/ 	.short	0x0100
        /*04ae*/ 	.byte	0x04
	.zero		1


	//   ....[60]....
        /*04b0*/ 	.word	0x00001010
        /*04b4*/ 	.word	0x000000ff
        /*04b8*/ 	.word	0x000001e0
        /*04bc*/ 	.short	0x0100
        /*04be*/ 	.byte	0x06
	.zero		1


	//   ....[61]....
        /*04c0*/ 	.word	0x00001c40
        /*04c4*/ 	.word	0x00000000
        /*04c8*/ 	.word	0x000001d0
        /*04cc*/ 	.short	0x010a
        /*04ce*/ 	.byte	0xff
	.zero		1


	//   ....[62]....
        /*04d0*/ 	.word	0x00001c70
        /*04d4*/ 	.word	0x00000000
        /*04d8*/ 	.word	0x000001c0
        /*04dc*/ 	.short	0x0101
        /*04de*/ 	.byte	0xff
	.zero		1


	//   ....[63]....
        /*04e0*/ 	.word	0x00001d30
        /*04e4*/ 	.word	0x000000ff
        /*04e8*/ 	.word	0x000000a0
        /*04ec*/ 	.short	0x010a
        /*04ee*/ 	.byte	0x04
	.zero		1


	//   ....[64]....
        /*04f0*/ 	.word	0x00001e00
        /*04f4*/ 	.word	0x000000ff
        /*04f8*/ 	.word	0x000000a0
        /*04fc*/ 	.short	0x010a
        /*04fe*/ 	.byte	0x21
	.zero		1


	//   ....[65]....
        /*0500*/ 	.word	0x00001fc0
        /*0504*/ 	.word	0x000000ff
        /*0508*/ 	.word	0x000000a0
        /*050c*/ 	.short	0x010a
        /*050e*/ 	.byte	0x07
	.zero		1


	//   ....[66]....
        /*0510*/ 	.word	0x000020c0
        /*0514*/ 	.word	0x000000ff
        /*0518*/ 	.word	0x00000158
        /*051c*/ 	.short	0x0101
        /*051e*/ 	.byte	0x06
	.zero		1


	//   ....[67]....
        /*0520*/ 	.word	0x000020e0
        /*0524*/ 	.word	0x000000ff
        /*0528*/ 	.word	0x000000a0
        /*052c*/ 	.short	0x010a
        /*052e*/ 	.byte	0x04
	.zero		1


	//   ....[68]....
        /*0530*/ 	.word	0x00002160
        /*0534*/ 	.word	0x000000ff
        /*0538*/ 	.word	0x000000a0
        /*053c*/ 	.short	0x010a
        /*053e*/ 	.byte	0x11
	.zero		1


	//   ....[69]....
        /*0540*/ 	.word	0x000022f0
        /*0544*/ 	.word	0x000000ff
        /*0548*/ 	.word	0x000000a0
        /*054c*/ 	.short	0x010a
        /*054e*/ 	.byte	0x08
	.zero		1


	//   ....[70]....
        /*0550*/ 	.word	0x00002450
        /*0554*/ 	.word	0x00000003
        /*0558*/ 	.word	0x00000160
        /*055c*/ 	.short	0x010a
        /*055e*/ 	.byte	0xff
	.zero		1


	//   ....[71]....
        /*0560*/ 	.word	0x000025a0
        /*0564*/ 	.word	0x00000000
        /*0568*/ 	.word	0x00000000
        /*056c*/ 	.short	0x0101
        /*056e*/ 	.byte	0xff
	.zero		1


	//   ....[72]....
        /*0570*/ 	.word	0x00002b40
        /*0574*/ 	.word	0x000000ff
        /*0578*/ 	.word	0x00000000
        /*057c*/ 	.short	0x010a
        /*057e*/ 	.byte	0x04
	.zero		1


	//   ....[73]....
        /*0580*/ 	.word	0x00002bd0
        /*0584*/ 	.word	0x000000ff
        /*0588*/ 	.word	0x00000000
        /*058c*/ 	.short	0x010a
        /*058e*/ 	.byte	0x05
	.zero		1


	//   ....[74]....
        /*0590*/ 	.word	0x00002c60
        /*0594*/ 	.word	0x000000ff
        /*0598*/ 	.word	0x00000000
        /*059c*/ 	.short	0x010a
        /*059e*/ 	.byte	0x05
	.zero		1


	//   ....[75]....
        /*05a0*/ 	.word	0x00002cf0
        /*05a4*/ 	.word	0x000000ff
        /*05a8*/ 	.word	0x00000000
        /*05ac*/ 	.short	0x010a
        /*05ae*/ 	.byte	0x05
	.zero		1


	//   ....[76]....
        /*05b0*/ 	.word	0x00002d80
        /*05b4*/ 	.word	0x000000ff
        /*05b8*/ 	.word	0x00000000
        /*05bc*/ 	.short	0x010a
        /*05be*/ 	.byte	0x05
	.zero		1


	//   ....[77]....
        /*05c0*/ 	.word	0x00002e10
        /*05c4*/ 	.word	0x000000ff
        /*05c8*/ 	.word	0x00000000
        /*05cc*/ 	.short	0x010a
        /*05ce*/ 	.byte	0x05
	.zero		1


	//   ....[78]....
        /*05d0*/ 	.word	0x00002ea0
        /*05d4*/ 	.word	0x000000ff
        /*05d8*/ 	.word	0x00000000
        /*05dc*/ 	.short	0x010a
        /*05de*/ 	.byte	0x05
	.zero		1


	//   ....[79]....
        /*05e0*/ 	.word	0x00002f30
        /*05e4*/ 	.word	0x000000ff
        /*05e8*/ 	.word	0x00000000
        /*05ec*/ 	.short	0x010a
        /*05ee*/ 	.byte	0x05
	.zero		1


	//   ....[80]....
        /*05f0*/ 	.word	0x00002fc0
        /*05f4*/ 	.word	0x000000ff
        /*05f8*/ 	.word	0x00000000
        /*05fc*/ 	.short	0x010a
        /*05fe*/ 	.byte	0x05
	.zero		1


	//   ....[81]....
        /*0600*/ 	.word	0x00003050
        /*0604*/ 	.word	0x000000ff
        /*0608*/ 	.word	0x00000000
        /*060c*/ 	.short	0x010a
        /*060e*/ 	.byte	0x05
	.zero		1


	//   ....[82]....
        /*0610*/ 	.word	0x000030e0
        /*0614*/ 	.word	0x000000ff
        /*0618*/ 	.word	0x00000000
        /*061c*/ 	.short	0x010a
        /*061e*/ 	.byte	0x05
	.zero		1


	//   ....[83]....
        /*0620*/ 	.word	0x00003170
        /*0624*/ 	.word	0x000000ff
        /*0628*/ 	.word	0x00000000
        /*062c*/ 	.short	0x010a
        /*062e*/ 	.byte	0x05
	.zero		1


	//   ....[84]....
        /*0630*/ 	.word	0x00003200
        /*0634*/ 	.word	0x000000ff
        /*0638*/ 	.word	0x00000000
        /*063c*/ 	.short	0x010a
        /*063e*/ 	.byte	0x05
	.zero		1


	//   ....[85]....
        /*0640*/ 	.word	0x00003290
        /*0644*/ 	.word	0x000000ff
        /*0648*/ 	.word	0x00000000
        /*064c*/ 	.short	0x010a
        /*064e*/ 	.byte	0x05
	.zero		1


	//   ....[86]....
        /*0650*/ 	.word	0x00003320
        /*0654*/ 	.word	0x000000ff
        /*0658*/ 	.word	0x00000000
        /*065c*/ 	.short	0x010a
        /*065e*/ 	.byte	0x05
	.zero		1


	//   ....[87]....
        /*0660*/ 	.word	0x000033b0
        /*0664*/ 	.word	0x000000ff
        /*0668*/ 	.word	0x00000000
        /*066c*/ 	.short	0x010a
        /*066e*/ 	.byte	0x05
	.zero		1


	//   ....[88]....
        /*0670*/ 	.word	0x00003440
        /*0674*/ 	.word	0x000000ff
        /*0678*/ 	.word	0x00000000
        /*067c*/ 	.short	0x010a
        /*067e*/ 	.byte	0x05
	.zero		1


	//   ....[89]....
        /*0680*/ 	.word	0x000034d0
        /*0684*/ 	.word	0x000000ff
        /*0688*/ 	.word	0x00000000
        /*068c*/ 	.short	0x010a
        /*068e*/ 	.byte	0x05
	.zero		1


	//   ....[90]....
        /*0690*/ 	.word	0x00003560
        /*0694*/ 	.word	0x000000ff
        /*0698*/ 	.word	0x00000000
        /*069c*/ 	.short	0x010a
        /*069e*/ 	.byte	0x05
	.zero		1


	//   ....[91]....
        /*06a0*/ 	.word	0x00003600
        /*06a4*/ 	.word	0x00000000
        /*06a8*/ 	.word	0x00000000
        /*06ac*/ 	.short	0x010a
        /*06ae*/ 	.byte	0xff
	.zero		1


	//   ....[92]....
        /*06b0*/ 	.word	0x00003720
        /*06b4*/ 	.word	0x00000002
        /*06b8*/ 	.word	0x000001c0
        /*06bc*/ 	.short	0x010a
        /*06be*/ 	.byte	0xff
	.zero		1


	//   ....[93]....
        /*06c0*/ 	.word	0x00003790
        /*06c4*/ 	.word	0x00000002
        /*06c8*/ 	.word	0x00000000
        /*06cc*/ 	.short	0x0101
        /*06ce*/ 	.byte	0xff
	.zero		1


	//   ....[94]....
        /*06d0*/ 	.word	0x000037b0
        /*06d4*/ 	.word	0x000000ff
        /*06d8*/ 	.word	0x00000170
        /*06dc*/ 	.short	0x010a
        /*06de*/ 	.byte	0x04
	.zero		1


	//   ....[95]....
        /*06e0*/ 	.word	0x000038d0
        /*06e4*/ 	.word	0x00000002
        /*06e8*/ 	.word	0x00000160
        /*06ec*/ 	.short	0x010a
        /*06ee*/ 	.byte	0xff
	.zero		1


	//   ....[96]....
        /*06f0*/ 	.word	0x000039d0
        /*06f4*/ 	.word	0x00000002
        /*06f8*/ 	.word	0x00000000
        /*06fc*/ 	.short	0x0101
        /*06fe*/ 	.byte	0xff
	.zero		1


	//   ....[97]....
        /*0700*/ 	.word	0x00003a60
        /*0704*/ 	.word	0x000000ff
        /*0708*/ 	.word	0x00000170
        /*070c*/ 	.short	0x0106
        /*070e*/ 	.byte	0x04
	.zero		1


	//   ....[98]....
        /*0710*/ 	.word	0x00003a80
        /*0714*/ 	.word	0x000000ff
        /*0718*/ 	.word	0x00000170
        /*071c*/ 	.short	0x010a
        /*071e*/ 	.byte	0x04
	.zero		1


	//   ....[99]....
        /*0720*/ 	.word	0x00003b10
        /*0724*/ 	.word	0x000000ff
        /*0728*/ 	.word	0x00000170
        /*072c*/ 	.short	0x0106
        /*072e*/ 	.byte	0x07
	.zero		1


	//   ....[100]....
        /*0730*/ 	.word	0x00003b50
        /*0734*/ 	.word	0x00000000
        /*0738*/ 	.word	0x00000170
        /*073c*/ 	.short	0x010a
        /*073e*/ 	.byte	0xff
	.zero		1


	//   ....[101]....
        /*0740*/ 	.word	0x00003d90
        /*0744*/ 	.word	0x000000ff
        /*0748*/ 	.word	0x00000008
        /*074c*/ 	.short	0x010a
        /*074e*/ 	.byte	0x05
	.zero		1


	//   ....[102]....
        /*0750*/ 	.word	0x00003db0
        /*0754*/ 	.word	0x000000ff
        /*0758*/ 	.word	0x00000008
        /*075c*/ 	.short	0x010a
        /*075e*/ 	.byte	0x05
	.zero		1


	//   ....[103]....
        /*0760*/ 	.word	0x00003f40
        /*0764*/ 	.word	0x000000ff
        /*0768*/ 	.word	0x00000008
        /*076c*/ 	.short	0x010a
        /*076e*/ 	.byte	0x05
	.zero		1


	//   ....[104]....
        /*0770*/ 	.word	0x00003f60
        /*0774*/ 	.word	0x000000ff
        /*0778*/ 	.word	0x00000008
        /*077c*/ 	.short	0x010a
        /*077e*/ 	.byte	0x05
	.zero		1


	//   ....[105]....
        /*0780*/ 	.word	0x00004020
        /*0784*/ 	.word	0x000000ff
        /*0788*/ 	.word	0x00000000
        /*078c*/ 	.short	0x0101
        /*078e*/ 	.byte	0x04
	.zero		1


	//   ....[106]....
        /*0790*/ 	.word	0x00004320
        /*0794*/ 	.word	0x00000000
        /*0798*/ 	.word	0x00000160
        /*079c*/ 	.short	0x010a
        /*079e*/ 	.byte	0xff
	.zero		1


	//   ....[107]....
        /*07a0*/ 	.word	0x000043e0
        /*07a4*/ 	.word	0x00000000
        /*07a8*/ 	.word	0x00000000
        /*07ac*/ 	.short	0x0101
        /*07ae*/ 	.byte	0xff
	.zero		1


	//   ....[108]....
        /*07b0*/ 	.word	0x000044a0
        /*07b4*/ 	.word	0x000000ff
        /*07b8*/ 	.word	0x00000000
        /*07bc*/ 	.short	0x010a
        /*07be*/ 	.byte	0x04
	.zero		1


	//   ....[109]....
        /*07c0*/ 	.word	0x000044b0
        /*07c4*/ 	.word	0x000000ff
        /*07c8*/ 	.word	0x000001a0
        /*07cc*/ 	.short	0x010a
        /*07ce*/ 	.byte	0x17
	.zero		1


	//   ....[110]....
        /*07d0*/ 	.word	0x00004560
        /*07d4*/ 	.word	0x000000ff
        /*07d8*/ 	.word	0x00000000
        /*07dc*/ 	.short	0x010a
        /*07de*/ 	.byte	0x05
	.zero		1


	//   ....[111]....
        /*07e0*/ 	.word	0x000046a0
        /*07e4*/ 	.word	0x000000ff
        /*07e8*/ 	.word	0x00000000
        /*07ec*/ 	.short	0x010a
        /*07ee*/ 	.byte	0x04
	.zero		1


	//   ....[112]....
        /*07f0*/ 	.word	0x000048f0
        /*07f4*/ 	.word	0x000000ff
        /*07f8*/ 	.word	0x00000000
        /*07fc*/ 	.short	0x010a
        /*07fe*/ 	.byte	0x04
	.zero		1


	//   ....[113]....
        /*0800*/ 	.word	0x00004980
        /*0804*/ 	.word	0x000000ff
        /*0808*/ 	.word	0x00000000
        /*080c*/ 	.short	0x010a
        /*080e*/ 	.byte	0x05
	.zero		1


	//   ....[114]....
        /*0810*/ 	.word	0x00004a10
        /*0814*/ 	.word	0x000000ff
        /*0818*/ 	.word	0x00000000
        /*081c*/ 	.short	0x010a
        /*081e*/ 	.byte	0x05
	.zero		1


	//   ....[115]....
        /*0820*/ 	.word	0x00004ab0
        /*0824*/ 	.word	0x00000000
        /*0828*/ 	.word	0x00000000
        /*082c*/ 	.short	0x010a
        /*082e*/ 	.byte	0xff
	.zero		1


	//   ....[116]....
        /*0830*/ 	.word	0x00004af0
        /*0834*/ 	.word	0x00000000
        /*0838*/ 	.word	0x00000000
        /*083c*/ 	.short	0x010a
        /*083e*/ 	.byte	0xff
	.zero		1


	//   ....[117]....
        /*0840*/ 	.word	0x00004b60
        /*0844*/ 	.word	0x000000ff
        /*0848*/ 	.word	0x00000000
        /*084c*/ 	.short	0x0101
        /*084e*/ 	.byte	0x04
	.zero		1


	//   ....[118]....
        /*0850*/ 	.word	0x00004ba0
        /*0854*/ 	.word	0x000000ff
        /*0858*/ 	.word	0x000001e0
        /*085c*/ 	.short	0x010a
        /*085e*/ 	.byte	0x11
	.zero		1


	//   ....[119]....
        /*0860*/ 	.word	0x00004bf0
        /*0864*/ 	.word	0x000000ff
        /*0868*/ 	.word	0x00000000
        /*086c*/ 	.short	0x0101
        /*086e*/ 	.byte	0x04
	.zero		1


	//   ....[120]....
        /*0870*/ 	.word	0x000050a0
        /*0874*/ 	.word	0x00000003
        /*0878*/ 	.word	0x00000160
        /*087c*/ 	.short	0x010a
        /*087e*/ 	.byte	0xff
	.zero		1


	//   ....[121]....
        /*0880*/ 	.word	0x00005210
        /*0884*/ 	.word	0x00000000
        /*0888*/ 	.word	0x00000000
        /*088c*/ 	.short	0x0101
        /*088e*/ 	.byte	0xff
	.zero		1


	//   ....[122]....
        /*0890*/ 	.word	0x000056d0
        /*0894*/ 	.word	0x000000ff
        /*0898*/ 	.word	0x00000158
        /*089c*/ 	.short	0x010a
        /*089e*/ 	.byte	0x11
	.zero		1


	//   ....[123]....
        /*08a0*/ 	.word	0x00005860
        /*08a4*/ 	.word	0x000000ff
        /*08a8*/ 	.word	0x00000148
        /*08ac*/ 	.short	0x010a
        /*08ae*/ 	.byte	0x11
	.zero		1


	//   ....[124]....
        /*08b0*/ 	.word	0x00005a70
        /*08b4*/ 	.word	0x000000ff
        /*08b8*/ 	.word	0x00000140
        /*08bc*/ 	.short	0x010b
        /*08be*/ 	.byte	0x11
	.zero		1


	//   ....[125]....
        /*08c0*/ 	.word	0x00005a80
        /*08c4*/ 	.word	0x000000ff
        /*08c8*/ 	.word	0x00000000
        /*08cc*/ 	.short	0x0101
        /*08ce*/ 	.byte	0x37
	.zero		1


	//   ....[126]....
        /*08d0*/ 	.word	0x00005ac0
        /*08d4*/ 	.word	0x00000000
        /*08d8*/ 	.word	0x00000148
        /*08dc*/ 	.short	0x010a
        /*08de*/ 	.byte	0xff
	.zero		1


	//   ....[127]....
        /*08e0*/ 	.word	0x00005e00
        /*08e4*/ 	.word	0x00000003
        /*08e8*/ 	.word	0x00000160
        /*08ec*/ 	.short	0x010a
        /*08ee*/ 	.byte	0xff
	.zero		1


	//   ....[128]....
        /*08f0*/ 	.word	0x00005f80
        /*08f4*/ 	.word	0x00000000
        /*08f8*/ 	.word	0x00000000
        /*08fc*/ 	.short	0x0101
        /*08fe*/ 	.byte	0xff
	.zero		1


	//   ....[129]....
        /*0900*/ 	.word	0x00006a20
        /*0904*/ 	.word	0x000000ff
        /*0908*/ 	.word	0x00000140
        /*090c*/ 	.short	0x010a
        /*090e*/ 	.byte	0x2c
	.zero		1


	//   ....[130]....
        /*0910*/ 	.word	0x00006a30
        /*0914*/ 	.word	0x00000095
        /*0918*/ 	.word	0x00000180
        /*091c*/ 	.short	0x010a
        /*091e*/ 	.byte	0xff
	.zero		1


	//   ....[131]....
        /*0920*/ 	.word	0x00006bc0
        /*0924*/ 	.word	0x000000ff
        /*0928*/ 	.word	0x00000140
        /*092c*/ 	.short	0x010a
        /*092e*/ 	.byte	0x2c
	.zero		1


	//   ....[132]....
        /*0930*/ 	.word	0x00006cc0
        /*0934*/ 	.word	0x000000ff
        /*0938*/ 	.word	0x00000000
        /*093c*/ 	.short	0x0101
        /*093e*/ 	.byte	0x04
	.zero		1


	//   ....[133]....
        /*0940*/ 	.word	0x00006d20
        /*0944*/ 	.word	0x00000095
        /*0948*/ 	.word	0x00000180
        /*094c*/ 	.short	0x010a
        /*094e*/ 	.byte	0xff
	.zero		1


	//   ....[134]....
        /*0950*/ 	.word	0x00007040
        /*0954*/ 	.word	0x00000095
        /*0958*/ 	.word	0x00000000
        /*095c*/ 	.short	0x0101
        /*095e*/ 	.byte	0xff
	.zero		1


	//   ....[135]....
        /*0960*/ 	.word	0x00008260
        /*0964*/ 	.word	0x00000000
        /*0968*/ 	.word	0x000001d0
        /*096c*/ 	.short	0x010a
        /*096e*/ 	.byte	0xff
	.zero		1


	//   ....[136]....
        /*0970*/ 	.word	0x000082c0
        /*0974*/ 	.word	0x00000000
        /*0978*/ 	.word	0x000000a0
        /*097c*/ 	.short	0x010a
        /*097e*/ 	.byte	0xff
	.zero		1


	//   ....[137]....
        /*0980*/ 	.word	0x00008320
        /*0984*/ 	.word	0x00000000
        /*0988*/ 	.word	0x000000a0
        /*098c*/ 	.short	0x010a
        /*098e*/ 	.byte	0xff
	.zero		1


	//   ....[138]....
        /*0990*/ 	.word	0x00008370
        /*0994*/ 	.word	0x00000003
        /*0998*/ 	.word	0x00000160
        /*099c*/ 	.short	0x010a
        /*099e*/ 	.byte	0xff
	.zero		1


	//   ....[139]....
        /*09a0*/ 	.word	0x000083d0
        /*09a4*/ 	.word	0x00000000
        /*09a8*/ 	.word	0x00000000
        /*09ac*/ 	.short	0x010a
        /*09ae*/ 	.byte	0xff
	.zero		1


	//   ....[140]....
        /*09b0*/ 	.word	0x00008430
        /*09b4*/ 	.word	0x00000000
        /*09b8*/ 	.word	0x00000000
        /*09bc*/ 	.short	0x010a
        /*09be*/ 	.byte	0xff
	.zero		1


	//   ....[141]....
        /*09c0*/ 	.word	0x00008490
        /*09c4*/ 	.word	0x00000000
        /*09c8*/ 	.word	0x00000000
        /*09cc*/ 	.short	0x010a
        /*09ce*/ 	.byte	0xff
	.zero		1


	//   ....[142]....
        /*09d0*/ 	.word	0x000084f0
        /*09d4*/ 	.word	0x00000000
        /*09d8*/ 	.word	0x00000000
        /*09dc*/ 	.short	0x010a
        /*09de*/ 	.byte	0xff
	.zero		1


	//   ....[143]....
        /*09e0*/ 	.word	0x00008550
        /*09e4*/ 	.word	0x00000000
        /*09e8*/ 	.word	0x00000000
        /*09ec*/ 	.short	0x010a
        /*09ee*/ 	.byte	0xff
	.zero		1


	//   ....[144]....
        /*09f0*/ 	.word	0x000085b0
        /*09f4*/ 	.word	0x00000000
        /*09f8*/ 	.word	0x00000000
        /*09fc*/ 	.short	0x010a
        /*09fe*/ 	.byte	0xff
	.zero		1


	//   ....[145]....
        /*0a00*/ 	.word	0x00008610
        /*0a04*/ 	.word	0x00000000
        /*0a08*/ 	.word	0x00000000
        /*0a0c*/ 	.short	0x010a
        /*0a0e*/ 	.byte	0xff
	.zero		1


	//   ....[146]....
        /*0a10*/ 	.word	0x00008670
        /*0a14*/ 	.word	0x00000000
        /*0a18*/ 	.word	0x00000000
        /*0a1c*/ 	.short	0x010a
        /*0a1e*/ 	.byte	0xff
	.zero		1


	//   ....[147]....
        /*0a20*/ 	.word	0x000086d0
        /*0a24*/ 	.word	0x00000000
        /*0a28*/ 	.word	0x00000000
        /*0a2c*/ 	.short	0x010a
        /*0a2e*/ 	.byte	0xff
	.zero		1


	//   ....[148]....
        /*0a30*/ 	.word	0x00008730
        /*0a34*/ 	.word	0x00000000
        /*0a38*/ 	.word	0x00000000
        /*0a3c*/ 	.short	0x010a
        /*0a3e*/ 	.byte	0xff
	.zero		1


	//   ....[149]....
        /*0a40*/ 	.word	0x00008790
        /*0a44*/ 	.word	0x00000000
        /*0a48*/ 	.word	0x00000000
        /*0a4c*/ 	.short	0x010a
        /*0a4e*/ 	.byte	0xff
	.zero		1


	//   ....[150]....
        /*0a50*/ 	.word	0x000087f0
        /*0a54*/ 	.word	0x00000000
        /*0a58*/ 	.word	0x00000000
        /*0a5c*/ 	.short	0x010a
        /*0a5e*/ 	.byte	0xff
	.zero		1


	//   ....[151]....
        /*0a60*/ 	.word	0x00008850
        /*0a64*/ 	.word	0x00000000
        /*0a68*/ 	.word	0x00000000
        /*0a6c*/ 	.short	0x010a
        /*0a6e*/ 	.byte	0xff
	.zero		1


	//   ....[152]....
        /*0a70*/ 	.word	0x000088b0
        /*0a74*/ 	.word	0x00000000
        /*0a78*/ 	.word	0x00000000
        /*0a7c*/ 	.short	0x010a
        /*0a7e*/ 	.byte	0xff
	.zero		1


	//   ....[153]....
        /*0a80*/ 	.word	0x00008910
        /*0a84*/ 	.word	0x00000000
        /*0a88*/ 	.word	0x00000000
        /*0a8c*/ 	.short	0x010a
        /*0a8e*/ 	.byte	0xff
	.zero		1


	//   ....[154]....
        /*0a90*/ 	.word	0x00008970
        /*0a94*/ 	.word	0x00000000
        /*0a98*/ 	.word	0x00000000
        /*0a9c*/ 	.short	0x010a
        /*0a9e*/ 	.byte	0xff
	.zero		1


	//   ....[155]....
        /*0aa0*/ 	.word	0x000089d0
        /*0aa4*/ 	.word	0x00000000
        /*0aa8*/ 	.word	0x00000000
        /*0aac*/ 	.short	0x010a
        /*0aae*/ 	.byte	0xff
	.zero		1


	//   ....[156]....
        /*0ab0*/ 	.word	0x00008a30
        /*0ab4*/ 	.word	0x00000000
        /*0ab8*/ 	.word	0x00000000
        /*0abc*/ 	.short	0x010a
        /*0abe*/ 	.byte	0xff
	.zero		1


	//   ....[157]....
        /*0ac0*/ 	.word	0x00008a90
        /*0ac4*/ 	.word	0x00000000
        /*0ac8*/ 	.word	0x00000000
        /*0acc*/ 	.short	0x010a
        /*0ace*/ 	.byte	0xff
	.zero		1


	//   ....[158]....
        /*0ad0*/ 	.word	0x00008ae0
        /*0ad4*/ 	.word	0x00000002
        /*0ad8*/ 	.word	0x000001c0
        /*0adc*/ 	.short	0x010a
        /*0ade*/ 	.byte	0xff
	.zero		1


	//   ....[159]....
        /*0ae0*/ 	.word	0x00008b40
        /*0ae4*/ 	.word	0x00000002
        /*0ae8*/ 	.word	0x00000170
        /*0aec*/ 	.short	0x010a
        /*0aee*/ 	.byte	0xff
	.zero		1


	//   ....[160]....
        /*0af0*/ 	.word	0x00008b90
        /*0af4*/ 	.word	0x00000002
        /*0af8*/ 	.word	0x00000160
        /*0afc*/ 	.short	0x010a
        /*0afe*/ 	.byte	0xff
	.zero		1


	//   ....[161]....
        /*0b00*/ 	.word	0x00008bf0
        /*0b04*/ 	.word	0x00000000
        /*0b08*/ 	.word	0x00000170
        /*0b0c*/ 	.short	0x010a
        /*0b0e*/ 	.byte	0xff
	.zero		1


	//   ....[162]....
        /*0b10*/ 	.word	0x00008c50
        /*0b14*/ 	.word	0x00000005
        /*0b18*/ 	.word	0x00000008
        /*0b1c*/ 	.short	0x010a
        /*0b1e*/ 	.byte	0xff
	.zero		1


	//   ....[163]....
        /*0b20*/ 	.word	0x00008d40
        /*0b24*/ 	.word	0x00000000
        /*0b28*/ 	.word	0x00000008
        /*0b2c*/ 	.short	0x010a
        /*0b2e*/ 	.byte	0xff
	.zero		1


	//   ....[164]....
        /*0b30*/ 	.word	0x00008d90
        /*0b34*/ 	.word	0x00000000
        /*0b38*/ 	.word	0x00000160
        /*0b3c*/ 	.short	0x010a
        /*0b3e*/ 	.byte	0xff
	.zero		1


	//   ....[165]....
        /*0b40*/ 	.word	0x00008df0
        /*0b44*/ 	.word	0x00000000
        /*0b48*/ 	.word	0x000001a0
        /*0b4c*/ 	.short	0x010a
        /*0b4e*/ 	.byte	0xff
	.zero		1


	//   ....[166]....
        /*0b50*/ 	.word	0x00008e50
        /*0b54*/ 	.word	0x00000000
        /*0b58*/ 	.word	0x00000000
        /*0b5c*/ 	.short	0x010a
        /*0b5e*/ 	.byte	0xff
	.zero		1


	//   ....[167]....
        /*0b60*/ 	.word	0x00008eb0
        /*0b64*/ 	.word	0x00000000
        /*0b68*/ 	.word	0x00000000
        /*0b6c*/ 	.short	0x010a
        /*0b6e*/ 	.byte	0xff
	.zero		1


	//   ....[168]....
        /*0b70*/ 	.word	0x00008f10
        /*0b74*/ 	.word	0x00000000
        /*0b78*/ 	.word	0x00000000
        /*0b7c*/ 	.short	0x010a
        /*0b7e*/ 	.byte	0xff
	.zero		1


	//   ....[169]....
        /*0b80*/ 	.word	0x00008f70
        /*0b84*/ 	.word	0x00000000
        /*0b88*/ 	.word	0x00000000
        /*0b8c*/ 	.short	0x010a
        /*0b8e*/ 	.byte	0xff
	.zero		1


	//   ....[170]....
        /*0b90*/ 	.word	0x00008fd0
        /*0b94*/ 	.word	0x00000000
        /*0b98*/ 	.word	0x000001e0
        /*0b9c*/ 	.short	0x010a
        /*0b9e*/ 	.byte	0xff
	.zero		1


	//   ....[171]....
        /*0ba0*/ 	.word	0x00009020
        /*0ba4*/ 	.word	0x00000003
        /*0ba8*/ 	.word	0x00000160
        /*0bac*/ 	.short	0x010a
        /*0bae*/ 	.byte	0xff
	.zero		1


	//   ....[172]....
        /*0bb0*/ 	.word	0x00009080
        /*0bb4*/ 	.word	0x00000000
        /*0bb8*/ 	.word	0x00000158
        /*0bbc*/ 	.short	0x010a
        /*0bbe*/ 	.byte	0xff
	.zero		1


	//   ....[173]....
        /*0bc0*/ 	.word	0x000090e0
        /*0bc4*/ 	.word	0x00000000
        /*0bc8*/ 	.word	0x00000148
        /*0bcc*/ 	.short	0x010a
        /*0bce*/ 	.byte	0xff
	.zero		1


	//   ....[174]....
        /*0bd0*/ 	.word	0x00009130
        /*0bd4*/ 	.word	0x00000003
        /*0bd8*/ 	.word	0x00000160
        /*0bdc*/ 	.short	0x010a
        /*0bde*/ 	.byte	0xff
	.zero		1


	//   ....[175]....
        /*0be0*/ 	.word	0x00009190
        /*0be4*/ 	.word	0x00000000
        /*0be8*/ 	.word	0x00000140
        /*0bec*/ 	.short	0x010a
        /*0bee*/ 	.byte	0xff
	.zero		1


	//   ....[176]....
        /*0bf0*/ 	.word	0x000091e0
        /*0bf4*/ 	.word	0x00000095
        /*0bf8*/ 	.word	0x00000180
        /*0bfc*/ 	.short	0x010a
        /*0bfe*/ 	.byte	0xff
	.zero		1


	//----- nvinfo : EIATTR_NUM_MBARRIERS
	.align		4
.L_47:
        /*0c00*/ 	.byte	0x03, 0x38
        /*0c02*/ 	.short	0x003d


	//----- nvinfo : EIATTR_EXIT_INSTR_OFFSETS
	.align		4
        /*0c04*/ 	.byte	0x04, 0x1c
        /*0c06*/ 	.short	(.L_49 - .L_48)


	//   ....[0]....
.L_48:
        /*0c08*/ 	.word	0x00003630


	//   ....[1]....
        /*0c0c*/ 	.word	0x00003b20


	//   ....[2]....
        /*0c10*/ 	.word	0x00003b80


	//   ....[3]....
        /*0c14*/ 	.word	0x00004e20


	//   ....[4]....
        /*0c18*/ 	.word	0x00005af0


	//   ....[5]....
        /*0c1c*/ 	.word	0x00005b30


	//   ....[6]....
        /*0c20*/ 	.word	0x00008250


	//----- nvinfo : EIATTR_MAX_THREADS
	.align		4
.L_49:
        /*0c24*/ 	.byte	0x04, 0x05
        /*0c26*/ 	.short	(.L_51 - .L_50)
.L_50:
        /*0c28*/ 	.word	0x00000100
        /*0c2c*/ 	.word	0x00000001
        /*0c30*/ 	.word	0x00000001


	//----- nvinfo : EIATTR_CRS_STACK_SIZE
	.align		4
.L_51:
        /*0c34*/ 	.byte	0x04, 0x1e
        /*0c36*/ 	.short	(.L_53 - .L_52)
.L_52:
        /*0c38*/ 	.word	0x00000000


	//----- nvinfo : EIATTR_CBANK_PARAM_SIZE
	.align		4
.L_53:
        /*0c3c*/ 	.byte	0x03, 0x19
        /*0c3e*/ 	.short	0x0800


	//----- nvinfo : EIATTR_PARAM_CBANK
	.align		4
        /*0c40*/ 	.byte	0x04, 0x0a
        /*0c42*/ 	.short	(.L_55 - .L_54)
	.align		4
.L_54:
        /*0c44*/ 	.word	index@(.nv.constant0._ZN7cutlass13device_kernelINS_4gemm6kernel13GemmUniversalIN4cute5tupleIJiiiiEEENS1_10collective13CollectiveMmaINS1_35MainloopSm100TmaUmmaWarpSpecializedILi20ELi2ELi4ENS5_IJNS4_1CILi8EEENSA_ILi1EEESC_EEEEENS5_IJNSA_ILi256EEENSA_ILi64EEESG_EEEaNS5_IJlSC_lEEEaSI_NS4_8TiledMMAINS4_8MMA_AtomIJNS4_21SM100_MMA_S8_2x1SM_SSIaaiLi256ELi64ELNS4_4UMMA5MajorE0ELSN_0ELNSM_8SaturateE0EEEEEENS4_6LayoutINS5_IJSC_SC_SC_EEENS5_IJNSA_ILi0EEEST_ST_EEEEENS5_IJNS4_10UnderscoreESW_SW_EEEEENS4_18SM100_TMA_2SM_LOADENS4_14ComposedLayoutINS4_7SwizzleILi2ELi4ELi3EEENS4_18smem_ptr_flag_bitsILi8EEENSR_INS5_IJSB_SG_EEENS5_IJSG_SC_EEEEEEEvNS4_8identityENS4_28SM100_TMA_2SM_LOAD_MULTICASTES18_vS19_EENS_8epilogue10collective18CollectiveEpilogueINS1C_23Sm100TmaWarpSpecializedILi1ELi1ELi64ELb0ELb0EEEJNS5_IJNSA_ILi128EEESG_SG_EEENS5_IJNSR_IS1H_SC_EENSR_ISG_SC_EEEEEaSI_aSI_NS1C_6fusion15FusionCallbacksIS1G_NS1M_17LinearCombinationIaiaiLNS_15FloatRoundStyleE2EEES1I_S1L_JEEENS4_5SM1004TMEM4LOAD26SM100_TMEM_LOAD_32dp32b64xENS4_13SM90_TMA_LOADES18_NS4_39AutoVectorizingCopyWithAssumedAlignmentILi128EEENS4_14SM90_TMA_STOREES18_S1Y_S1Y_EEEvvEEEEvNT_6ParamsE)
        /*0c48*/ 	.short	0x0380
        /*0c4a*/ 	.short	0x0800


	//----- nvinfo : EIATTR_SW_WAR
	.align		4
.L_55:
        /*0c4c*/ 	.byte	0x04, 0x36
        /*0c4e*/ 	.short	(.L_57 - .L_56)
.L_56:
        /*0c50*/ 	.word	0x00000008
.L_57:


//--------------------- .nv.callgraph             --------------------------
	.section	.nv.callgraph,"",@"SHT_CUDA_CALLGRAPH"
	.align	4
	.sectionentsize	8
	.align		4
        /*0000*/ 	.word	0x00000000
	.align		4
        /*0004*/ 	.word	0xffffffff
	.align		4
        /*0008*/ 	.word	index@(_ZN7cutlass13device_kernelINS_4gemm6kernel13GemmUniversalIN4cute5tupleIJiiiiEEENS1_10collective13CollectiveMmaINS1_35MainloopSm100TmaUmmaWarpSpecializedILi20ELi2ELi4ENS5_IJNS4_1CILi8EEENSA_ILi1EEESC_EEEEENS5_IJNSA_ILi256EEENSA_ILi64EEESG_EEEaNS5_IJlSC_lEEEaSI_NS4_8TiledMMAINS4_8MMA_AtomIJNS4_21SM100_MMA_S8_2x1SM_SSIaaiLi256ELi64ELNS4_4UMMA5MajorE0ELSN_0ELNSM_8SaturateE0EEEEEENS4_6LayoutINS5_IJSC_SC_SC_EEENS5_IJNSA_ILi0EEEST_ST_EEEEENS5_IJNS4_10UnderscoreESW_SW_EEEEENS4_18SM100_TMA_2SM_LOADENS4_14ComposedLayoutINS4_7SwizzleILi2ELi4ELi3EEENS4_18smem_ptr_flag_bitsILi8EEENSR_INS5_IJSB_SG_EEENS5_IJSG_SC_EEEEEEEvNS4_8identityENS4_28SM100_TMA_2SM_LOAD_MULTICASTES18_vS19_EENS_8epilogue10collective18CollectiveEpilogueINS1C_23Sm100TmaWarpSpecializedILi1ELi1ELi64ELb0ELb0EEEJNS5_IJNSA_ILi128EEESG_SG_EEENS5_IJNSR_IS1H_SC_EENSR_ISG_SC_EEEEEaSI_aSI_NS1C_6fusion15FusionCallbacksIS1G_NS1M_17LinearCombinationIaiaiLNS_15FloatRoundStyleE2EEES1I_S1L_JEEENS4_5SM1004TMEM4LOAD26SM100_TMEM_LOAD_32dp32b64xENS4_13SM90_TMA_LOADES18_NS4_39AutoVectorizingCopyWithAssumedAlignmentILi128EEENS4_14SM90_TMA_STOREES18_S1Y_S1Y_EEEvvEEEEvNT_6ParamsE)
	.align		4
        /*000c*/ 	.word	index@(__assertfail)
	.align		4
        /*0010*/ 	.word	0x00000000
	.align		4
        /*0014*/ 	.word	0xfffffffe
	.align		4
        /*0018*/ 	.word	0x00000000
	.align		4
        /*001c*/ 	.word	0xfffffffd
	.align		4
        /*0020*/ 	.word	0x00000000
	.align		4
        /*0024*/ 	.word	0xfffffffc


//--------------------- .nv.constant4             --------------------------
	.section	.nv.constant4,"a",@progbits
	.align	8
	.align		8
.nv.constant4:
        /*0000*/ 	.dword	__assertfail
	.align		8
        /*0008*/ 	.dword	__unnamed_1
	.align		8
        /*0010*/ 	.dword	__unnamed_2
	.align		8
        /*0018*/ 	.dword	_ZN40_INTERNAL_e091184b_4_k_cu_3ae20515_342034cuda3std3__45__cpo5beginE
	.align		8
        /*0020*/ 	.dword	_ZN40_INTERNAL_e091184b_4_k_cu_3ae20515_342034cuda3std3__45__cpo3endE
	.align		8
        /*0028*/ 	.dword	_ZN40_INTERNAL_e091184b_4_k_cu_3ae20515_342034cuda3std3__45__cpo6cbeginE
	.align		8
        /*0030*/ 	.dword	_ZN40_INTERNAL_e091184b_4_k_cu_3ae20515_342034cuda3std3__45__cpo4cendE
	.align		8
        /*0038*/ 	.dword	_ZN40_INTERNAL_e091184b_4_k_cu_3ae20515_342034cuda3std3__442_GLOBAL__N__e091184b_4_k_cu_3ae20515_342036ignoreE
	.align		8
        /*0040*/ 	.dword	_ZN40_INTERNAL_e091184b_4_k_cu_3ae20515_342034cuda3std3__419piecewise_constructE
	.align		8
        /*0048*/ 	.dword	_ZN40_INTERNAL_e091184b_4_k_cu_3ae20515_342034cuda3std3__48in_placeE
	.align		8
        /*0050*/ 	.dword	_ZN40_INTERNAL_e091184b_4_k_cu_3ae20515_342034cuda3std6ranges3__45__cpo4swapE
	.align		8
        /*0058*/ 	.dword	_ZN40_INTERNAL_e091184b_4_k_cu_3ae20515_342034cuda3std6ranges3__45__cpo9iter_moveE
	.align		8
        /*0060*/ 	.dword	_ZN40_INTERNAL_e091184b_4_k_cu_3ae20515_342034cute7productE
	.align		8
        /*0068*/ 	.dword	_ZN40_INTERNAL_e091184b_4_k_cu_3ae20515_342034cute1_E
	.align		8
        /*0070*/ 	.dword	$str$25
	.align		8
        /*0078*/ 	.dword	$str$26
	.align		8
        /*0080*/ 	.dword	$str$27
	.align		8
        /*0088*/ 	.dword	$str$28


//--------------------- .text._ZN7cutlass13device_kernelINS_4gemm6kernel13GemmUniversalIN4cute5tupleIJiiiiEEENS1_10collective13CollectiveMmaINS1_35MainloopSm100TmaUmmaWarpSpecializedILi20ELi2ELi4ENS5_IJNS4_1CILi8EEENSA_ILi1EEESC_EEEEENS5_IJNSA_ILi256EEENSA_ILi64EEESG_EEEaNS5_IJlSC_lEEEaSI_NS4_8TiledMMAINS4_8MMA_AtomIJNS4_21SM100_MMA_S8_2x1SM_SSIaaiLi256ELi64ELNS4_4UMMA5MajorE0ELSN_0ELNSM_8SaturateE0EEEEEENS4_6LayoutINS5_IJSC_SC_SC_EEENS5_IJNSA_ILi0EEEST_ST_EEEEENS5_IJNS4_10UnderscoreESW_SW_EEEEENS4_18SM100_TMA_2SM_LOADENS4_14ComposedLayoutINS4_7SwizzleILi2ELi4ELi3EEENS4_18smem_ptr_flag_bitsILi8EEENSR_INS5_IJSB_SG_EEENS5_IJSG_SC_EEEEEEEvNS4_8identityENS4_28SM100_TMA_2SM_LOAD_MULTICASTES18_vS19_EENS_8epilogue10collective18CollectiveEpilogueINS1C_23Sm100TmaWarpSpecializedILi1ELi1ELi64ELb0ELb0EEEJNS5_IJNSA_ILi128EEESG_SG_EEENS5_IJNSR_IS1H_SC_EENSR_ISG_SC_EEEEEaSI_aSI_NS1C_6fusion15FusionCallbacksIS1G_NS1M_17LinearCombinationIaiaiLNS_15FloatRoundStyleE2EEES1I_S1L_JEEENS4_5SM1004TMEM4LOAD26SM100_TMEM_LOAD_32dp32b64xENS4_13SM90_TMA_LOADES18_NS4_39AutoVectorizingCopyWithAssumedAlignmentILi128EEENS4_14SM90_TMA_STOREES18_S1Y_S1Y_EEEvvEEEEvNT_6ParamsE --------------------------
	.section	.text._ZN7cutlass13device_kernelINS_4gemm6kernel13GemmUniversalIN4cute5tupleIJiiiiEEENS1_10collective13CollectiveMmaINS1_35MainloopSm100TmaUmmaWarpSpecializedILi20ELi2ELi4ENS5_IJNS4_1CILi8EEENSA_ILi1EEESC_EEEEENS5_IJNSA_ILi256EEENSA_ILi64EEESG_EEEaNS5_IJlSC_lEEEaSI_NS4_8TiledMMAINS4_8MMA_AtomIJNS4_21SM100_MMA_S8_2x1SM_SSIaaiLi256ELi64ELNS4_4UMMA5MajorE0ELSN_0ELNSM_8SaturateE0EEEEEENS4_6LayoutINS5_IJSC_SC_SC_EEENS5_IJNSA_ILi0EEEST_ST_EEEEENS5_IJNS4_10UnderscoreESW_SW_EEEEENS4_18SM100_TMA_2SM_LOADENS4_14ComposedLayoutINS4_7SwizzleILi2ELi4ELi3EEENS4_18smem_ptr_flag_bitsILi8EEENSR_INS5_IJSB_SG_EEENS5_IJSG_SC_EEEEEEEvNS4_8identityENS4_28SM100_TMA_2SM_LOAD_MULTICASTES18_vS19_EENS_8epilogue10collective18CollectiveEpilogueINS1C_23Sm100TmaWarpSpecializedILi1ELi1ELi64ELb0ELb0EEEJNS5_IJNSA_ILi128EEESG_SG_EEENS5_IJNSR_IS1H_SC_EENSR_ISG_SC_EEEEEaSI_aSI_NS1C_6fusion15FusionCallbacksIS1G_NS1M_17LinearCombinationIaiaiLNS_15FloatRoundStyleE2EEES1I_S1L_JEEENS4_5SM1004TMEM4LOAD26SM100_TMEM_LOAD_32dp32b64xENS4_13SM90_TMA_LOADES18_NS4_39AutoVectorizingCopyWithAssumedAlignmentILi128EEENS4_14SM90_TMA_STOREES18_S1Y_S1Y_EEEvvEEEEvNT_6ParamsE,"ax",@progbits
	.align	128
.text._ZN7cutlass13device_kernelINS_4gemm6kernel13GemmUniversalIN4cute5tupleIJiiiiEEENS1_10collective13CollectiveMmaINS1_35MainloopSm100TmaUmmaWarpSpecializedILi20ELi2ELi4ENS5_IJNS4_1CILi8EEENSA_ILi1EEESC_EEEEENS5_IJNSA_ILi256EEENSA_ILi64EEESG_EEEaNS5_IJlSC_lEEEaSI_NS4_8TiledMMAINS4_8MMA_AtomIJNS4_21SM100_MMA_S8_2x1SM_SSIaaiLi256ELi64ELNS4_4UMMA5MajorE0ELSN_0ELNSM_8SaturateE0EEEEEENS4_6LayoutINS5_IJSC_SC_SC_EEENS5_IJNSA_ILi0EEEST_ST_EEEEENS5_IJNS4_10UnderscoreESW_SW_EEEEENS4_18SM100_TMA_2SM_LOADENS4_14ComposedLayoutINS4_7SwizzleILi2ELi4ELi3EEENS4_18smem_ptr_flag_bitsILi8EEENSR_INS5_IJSB_SG_EEENS5_IJSG_SC_EEEEEEEvNS4_8identityENS4_28SM100_TMA_2SM_LOAD_MULTICASTES18_vS19_EENS_8epilogue10collective18CollectiveEpilogueINS1C_23Sm100TmaWarpSpecializedILi1ELi1ELi64ELb0ELb0EEEJNS5_IJNSA_ILi128EEESG_SG_EEENS5_IJNSR_IS1H_SC_EENSR_ISG_SC_EEEEEaSI_aSI_NS1C_6fusion15FusionCallbacksIS1G_NS1M_17LinearCombinationIaiaiLNS_15FloatRoundStyleE2EEES1I_S1L_JEEENS4_5SM1004TMEM4LOAD26SM100_TMEM_LOAD_32dp32b64xENS4_13SM90_TMA_LOADES18_NS4_39AutoVectorizingCopyWithAssumedAlignmentILi128EEENS4_14SM90_TMA_STOREES18_S1Y_S1Y_EEEvvEEEEvNT_6ParamsE:
        .type           _ZN7cutlass13device_kernelINS_4gemm6kernel13GemmUniversalIN4cute5tupleIJiiiiEEENS1_10collective13CollectiveMmaINS1_35MainloopSm100TmaUmmaWarpSpecializedILi20ELi2ELi4ENS5_IJNS4_1CILi8EEENSA_ILi1EEESC_EEEEENS5_IJNSA_ILi256EEENSA_ILi64EEESG_EEEaNS5_IJlSC_lEEEaSI_NS4_8TiledMMAINS4_8MMA_AtomIJNS4_21SM100_MMA_S8_2x1SM_SSIaaiLi256ELi64ELNS4_4UMMA5MajorE0ELSN_0ELNSM_8SaturateE0EEEEEENS4_6LayoutINS5_IJSC_SC_SC_EEENS5_IJNSA_ILi0EEEST_ST_EEEEENS5_IJNS4_10UnderscoreESW_SW_EEEEENS4_18SM100_TMA_2SM_LOADENS4_14ComposedLayoutINS4_7SwizzleILi2ELi4ELi3EEENS4_18smem_ptr_flag_bitsILi8EEENSR_INS5_IJSB_SG_EEENS5_IJSG_SC_EEEEEEEvNS4_8identityENS4_28SM100_TMA_2SM_LOAD_MULTICASTES18_vS19_EENS_8epilogue10collective18CollectiveEpilogueINS1C_23Sm100TmaWarpSpecializedILi1ELi1ELi64ELb0ELb0EEEJNS5_IJNSA_ILi128EEESG_SG_EEENS5_IJNSR_IS1H_SC_EENSR_ISG_SC_EEEEEaSI_aSI_NS1C_6fusion15FusionCallbacksIS1G_NS1M_17LinearCombinationIaiaiLNS_15FloatRoundStyleE2EEES1I_S1L_JEEENS4_5SM1004TMEM4LOAD26SM100_TMEM_LOAD_32dp32b64xENS4_13SM90_TMA_LOADES18_NS4_39AutoVectorizingCopyWithAssumedAlignmentILi128EEENS4_14SM90_TMA_STOREES18_S1Y_S1Y_EEEvvEEEEvNT_6ParamsE,@function
        .size           _ZN7cutlass13device_kernelINS_4gemm6kernel13GemmUniversalIN4cute5tupleIJiiiiEEENS1_10collective13CollectiveMmaINS1_35MainloopSm100TmaUmmaWarpSpecializedILi20ELi2ELi4ENS5_IJNS4_1CILi8EEENSA_ILi1EEESC_EEEEENS5_IJNSA_ILi256EEENSA_ILi64EEESG_EEEaNS5_IJlSC_lEEEaSI_NS4_8TiledMMAINS4_8MMA_AtomIJNS4_21SM100_MMA_S8_2x1SM_SSIaaiLi256ELi64ELNS4_4UMMA5MajorE0ELSN_0ELNSM_8SaturateE0EEEEEENS4_6LayoutINS5_IJSC_SC_SC_EEENS5_IJNSA_ILi0EEEST_ST_EEEEENS5_IJNS4_10UnderscoreESW_SW_EEEEENS4_18SM100_TMA_2SM_LOADENS4_14ComposedLayoutINS4_7SwizzleILi2ELi4ELi3EEENS4_18smem_ptr_flag_bitsILi8EEENSR_INS5_IJSB_SG_EEENS5_IJSG_SC_EEEEEEEvNS4_8identityENS4_28SM100_TMA_2SM_LOAD_MULTICASTES18_vS19_EENS_8epilogue10collective18CollectiveEpilogueINS1C_23Sm100TmaWarpSpecializedILi1ELi1ELi64ELb0ELb0EEEJNS5_IJNSA_ILi128EEESG_SG_EEENS5_IJNSR_IS1H_SC_EENSR_ISG_SC_EEEEEaSI_aSI_NS1C_6fusion15FusionCallbacksIS1G_NS1M_17LinearCombinationIaiaiLNS_15FloatRoundStyleE2EEES1I_S1L_JEEENS4_5SM1004TMEM4LOAD26SM100_TMEM_LOAD_32dp32b64xENS4_13SM90_TMA_LOADES18_NS4_39AutoVectorizingCopyWithAssumedAlignmentILi128EEENS4_14SM90_TMA_STOREES18_S1Y_S1Y_EEEvvEEEEvNT_6ParamsE,(.L_x_198 - _ZN7cutlass13device_kernelINS_4gemm6kernel13GemmUniversalIN4cute5tupleIJiiiiEEENS1_10collective13CollectiveMmaINS1_35MainloopSm100TmaUmmaWarpSpecializedILi20ELi2ELi4ENS5_IJNS4_1CILi8EEENSA_ILi1EEESC_EEEEENS5_IJNSA_ILi256EEENSA_ILi64EEESG_EEEaNS5_IJlSC_lEEEaSI_NS4_8TiledMMAINS4_8MMA_AtomIJNS4_21SM100_MMA_S8_2x1SM_SSIaaiLi256ELi64ELNS4_4UMMA5MajorE0ELSN_0ELNSM_8SaturateE0EEEEEENS4_6LayoutINS5_IJSC_SC_SC_EEENS5_IJNSA_ILi0EEEST_ST_EEEEENS5_IJNS4_10UnderscoreESW_SW_EEEEENS4_18SM100_TMA_2SM_LOADENS4_14ComposedLayoutINS4_7SwizzleILi2ELi4ELi3EEENS4_18smem_ptr_flag_bitsILi8EEENSR_INS5_IJSB_SG_EEENS5_IJSG_SC_EEEEEEEvNS4_8identityENS4_28SM100_TMA_2SM_LOAD_MULTICASTES18_vS19_EENS_8epilogue10collective18CollectiveEpilogueINS1C_23Sm100TmaWarpSpecializedILi1ELi1ELi64ELb0ELb0EEEJNS5_IJNSA_ILi128EEESG_SG_EEENS5_IJNSR_IS1H_SC_EENSR_ISG_SC_EEEEEaSI_aSI_NS1C_6fusion15FusionCallbacksIS1G_NS1M_17LinearCombinationIaiaiLNS_15FloatRoundStyleE2EEES1I_S1L_JEEENS4_5SM1004TMEM4LOAD26SM100_TMEM_LOAD_32dp32b64xENS4_13SM90_TMA_LOADES18_NS4_39AutoVectorizingCopyWithAssumedAlignmentILi128EEENS4_14SM90_TMA_STOREES18_S1Y_S1Y_EEEvvEEEEvNT_6ParamsE)
        .other          _ZN7cutlass13device_kernelINS_4gemm6kernel13GemmUniversalIN4cute5tupleIJiiiiEEENS1_10collective13CollectiveMmaINS1_35MainloopSm100TmaUmmaWarpSpecializedILi20ELi2ELi4ENS5_IJNS4_1CILi8EEENSA_ILi1EEESC_EEEEENS5_IJNSA_ILi256EEENSA_ILi64EEESG_EEEaNS5_IJlSC_lEEEaSI_NS4_8TiledMMAINS4_8MMA_AtomIJNS4_21SM100_MMA_S8_2x1SM_SSIaaiLi256ELi64ELNS4_4UMMA5MajorE0ELSN_0ELNSM_8SaturateE0EEEEEENS4_6LayoutINS5_IJSC_SC_SC_EEENS5_IJNSA_ILi0EEEST_ST_EEEEENS5_IJNS4_10UnderscoreESW_SW_EEEEENS4_18SM100_TMA_2SM_LOADENS4_14ComposedLayoutINS4_7SwizzleILi2ELi4ELi3EEENS4_18smem_ptr_flag_bitsILi8EEENSR_INS5_IJSB_SG_EEENS5_IJSG_SC_EEEEEEEvNS4_8identityENS4_28SM100_TMA_2SM_LOAD_MULTICASTES18_vS19_EENS_8epilogue10collective18CollectiveEpilogueINS1C_23Sm100TmaWarpSpecializedILi1ELi1ELi64ELb0ELb0EEEJNS5_IJNSA_ILi128EEESG_SG_EEENS5_IJNSR_IS1H_SC_EENSR_ISG_SC_EEEEEaSI_aSI_NS1C_6fusion15FusionCallbacksIS1G_NS1M_17LinearCombinationIaiaiLNS_15FloatRoundStyleE2EEES1I_S1L_JEEENS4_5SM1004TMEM4LOAD26SM100_TMEM_LOAD_32dp32b64xENS4_13SM90_TMA_LOADES18_NS4_39AutoVectorizingCopyWithAssumedAlignmentILi128EEENS4_14SM90_TMA_STOREES18_S1Y_S1Y_EEEvvEEEEvNT_6ParamsE,@"STO_CUDA_ENTRY STV_DEFAULT"
_ZN7cutlass13device_kernelINS_4gemm6kernel13GemmUniversalIN4cute5tupleIJiiiiEEENS1_10collective13CollectiveMmaINS1_35MainloopSm100TmaUmmaWarpSpecializedILi20ELi2ELi4ENS5_IJNS4_1CILi8EEENSA_ILi1EEESC_EEEEENS5_IJNSA_ILi256EEENSA_ILi64EEESG_EEEaNS5_IJlSC_lEEEaSI_NS4_8TiledMMAINS4_8MMA_AtomIJNS4_21SM100_MMA_S8_2x1SM_SSIaaiLi256ELi64ELNS4_4UMMA5MajorE0ELSN_0ELNSM_8SaturateE0EEEEEENS4_6LayoutINS5_IJSC_SC_SC_EEENS5_IJNSA_ILi0EEEST_ST_EEEEENS5_IJNS4_10UnderscoreESW_SW_EEEEENS4_18SM100_TMA_2SM_LOADENS4_14ComposedLayoutINS4_7SwizzleILi2ELi4ELi3EEENS4_18smem_ptr_flag_bitsILi8EEENSR_INS5_IJSB_SG_EEENS5_IJSG_SC_EEEEEEEvNS4_8identityENS4_28SM100_TMA_2SM_LOAD_MULTICASTES18_vS19_EENS_8epilogue10collective18CollectiveEpilogueINS1C_23Sm100TmaWarpSpecializedILi1ELi1ELi64ELb0ELb0EEEJNS5_IJNSA_ILi128EEESG_SG_EEENS5_IJNSR_IS1H_SC_EENSR_ISG_SC_EEEEEaSI_aSI_NS1C_6fusion15FusionCallbacksIS1G_NS1M_17LinearCombinationIaiaiLNS_15FloatRoundStyleE2EEES1I_S1L_JEEENS4_5SM1004TMEM4LOAD26SM100_TMEM_LOAD_32dp32b64xENS4_13SM90_TMA_LOADES18_NS4_39AutoVectorizingCopyWithAssumedAlignmentILi128EEENS4_14SM90_TMA_STOREES18_S1Y_S1Y_EEEvvEEEEvNT_6ParamsE:
[----:B------:R-:W1:Y:S01]  /*0000*/  LDC R1, c[0x0][0x37c] ;  /* 0x0000df00ff017b82 */ /* 0x000e620000000800 */
[----:B------:R-:W2:Y:S01]  /*0010*/  S2R R142, SR_TID.X ;  /* 0x00000000008e7919 */ /* 0x000ea20000002100 */
[----:B------:R-:W3:Y:S06]  /*0020*/  LDCU.64 UR8, c[0x0][0x890] ;  /* 0x00011200ff0877ac */ /* 0x000eec0008000a00 */
[----:B------:R-:W4:Y:S01]  /*0030*/  S2UR UR55, SR_CgaCtaId ;  /* 0x00000000003779c3 */ /* 0x000f220000008800 */
[----:B------:R-:W-:Y:S02]  /*0040*/  PRMT R147, RZ, 0x7610, R147 ;  /* 0x00007610ff937816 */ /* 0x000fe40000000093 */
[----:B------:R-:W-:Y:S01]  /*0050*/  ELECT P1, URZ, PT ;  /* 0x0000000000ff782f */ /* 0x000fe20003820000 */
[----:B---3--:R-:W-:-:S04]  /*0060*/  UISETP.NE.U32.AND UP0, UPT, UR8, URZ, UPT ;  /* 0x000000ff0800728c */ /* 0x008fc8000bf05070 */
[----:B------:R-:W-:Y:S02]  /*0070*/  UISETP.NE.AND.EX UP0, UPT, UR9, URZ, UPT, UP0 ;  /* 0x000000ff0900728c */ /* 0x000fe4000bf05300 */
[----:B----4-:R-:W-:Y:S02]  /*0080*/  ULOP3.LUT UR33, UR55, 0x1, URZ, 0xc0, !UPT ;  /* 0x0000000137217892 */ /* 0x010fe4000f8ec0ff */
[----:B------:R-:W-:Y:S01]  /*0090*/  ULOP3.LUT UR34, UR55, 0x1, URZ, 0x3c, !UPT ;  /* 0x0000000137227892 */ /* 0x000fe2000f8e3cff */
[----:B--2---:R-:W-:-:S05]  /*00a0*/  SHF.R.U32.HI R148, RZ, 0x5, R142 ;  /* 0x00000005ff947819 */ /* 0x004fca000001168e */
[----:B------:R-:W2:Y:S02]  /*00b0*/  SHFL.IDX PT, R0, R148, RZ, 0x1f ;  /* 0x00001fff94007589 */ /* 0x000ea400000e0000 */
[----:B--2---:R-:W-:Y:S01]  /*00c0*/  R2UR UR20, R0 ;  /* 0x00000000001472ca */ /* 0x004fe200000e0000 */
[----:B-1----:R-:W-:-:S14]  /*00d0*/  BRA.U UP0, `(.L_x_0) ;  /* 0x0000000100307547 */ /* 0x002fdc000b800000 */
[----:B------:R-:W1:Y:S02]  /*00e0*/  LDCU.64 UR4, c[0x0][0x888] ;  /* 0x00011100ff0477ac */ /* 0x000e640008000a00 */
[----:B-1----:R-:W-:-:S04]  /*00f0*/  UISETP.NE.U32.AND UP0, UPT, UR4, URZ, UPT ;  /* 0x000000ff0400728c */ /* 0x002fc8000bf05070 */
[----:B------:R-:W-:-:S09]  /*0100*/  UISETP.NE.AND.EX UP0, UPT, UR5, URZ, UPT, UP0 ;  /* 0x000000ff0500728c */ /* 0x000fd2000bf05300 */
[----:B------:R-:W-:Y:S05]  /*0110*/  BRA.U !UP0, `(.L_x_1) ;  /* 0x0000000108147547 */ /* 0x000fea000b800000 */
[----:B------:R-:W1:Y:S01]  /*0120*/  LDC.64 R72, c[0x0][0x888] ;  /* 0x00022200ff487b82 */ /* 0x000e620000000a00 */
[----:B------:R-:W1:Y:S02]  /*0130*/  LDCU.64 UR4, c[0x0][0x358] ;  /* 0x00006b00ff0477ac */ /* 0x000e640008000a00 */
[----:B-1----:R1:W5:Y:S01]  /*0140*/  LDG.E R72, desc[UR4][R72.64] ;  /* 0x0000000448487981 */ /* 0x002362000c1e1900 */
[----:B------:R-:W-:Y:S01]  /*0150*/  HFMA2 R147, -RZ, RZ, 0, 5.9604644775390625e-08 ;  /* 0x00000001ff937431 */ /* 0x000fe200000001ff */
[----:B------:R-:W-:Y:S05]  /*0160*/  BRA `(.L_x_0) ;  /* 0x00000000000c7947 */ /* 0x000fea0003800000 */
.L_x_1:
[----:B------:R-:W1:Y:S01]  /*0170*/  LDCU UR4, c[0x0][0x880] ;  /* 0x00011000ff0477ac */ /* 0x000e620008000800 */
[----:B------:R-:W-:Y:S01]  /*0180*/  HFMA2 R147, -RZ, RZ, 0, 5.9604644775390625e-08 ;  /* 0x00000001ff937431 */ /* 0x000fe200000001ff */
[----:B-1----:R-:W-:-:S07]  /*0190*/  MOV R72, UR4 ;  /* 0x0000000400487c02 */ /* 0x002fce0008000f00 */
.L_x_0:
[----:B------:R-:W2:Y:S02]  /*01a0*/  LDCU.64 UR4, c[0x0][0x8b0] ;  /* 0x00011600ff0477ac */ /* 0x000ea40008000a00 */
[----:B--2---:R-:W-:-:S04]  /*01b0*/  UISETP.NE.U32.AND UP0, UPT, UR4, URZ, UPT ;  /* 0x000000ff0400728c */ /* 0x004fc8000bf05070 */
[----:B------:R-:W-:-:S09]  /*01c0*/  UISETP.NE.AND.EX UP0, UPT, UR5, URZ, UPT, UP0 ;  /* 0x000000ff0500728c */ /* 0x000fd2000bf05300 */
[----:B------:R-:W-:Y:S05]  /*01d0*/  BRA.U UP0, `(.L_x_2) ;  /* 0x0000000100287547 */ /* 0x000fea000b800000 */
[----:B------:R-:W2:Y:S02]  /*01e0*/  LDCU.64 UR4, c[0x0][0x8a8] ;  /* 0x00011500ff0477ac */ /* 0x000ea40008000a00 */
[----:B--2---:R-:W-:-:S04]  /*01f0*/  UISETP.NE.U32.AND UP0, UPT, UR4, URZ, UPT ;  /* 0x000000ff0400728c */ /* 0x004fc8000bf05070 */
[----:B------:R-:W-:-:S09]  /*0200*/  UISETP.NE.AND.EX UP0, UPT, UR5, URZ, UPT, UP0 ;  /* 0x000000ff0500728c */ /* 0x000fd2000bf05300 */
[----:B------:R-:W-:Y:S05]  /*0210*/  BRA.U !UP0, `(.L_x_3) ;  /* 0x0000000108107547 */ /* 0x000fea000b800000 */
[----:B------:R-:W2:Y:S01]  /*0220*/  LDC.64 R70, c[0x0][0x8a8] ;  /* 0x00022a00ff467b82 */ /* 0x000ea20000000a00 */
[----:B------:R-:W2:Y:S02]  /*0230*/  LDCU.64 UR4, c[0x0][0x358] ;  /* 0x00006b00ff0477ac */ /* 0x000ea40008000a00 */
[----:B--2---:R2:W5:Y:S01]  /*0240*/  LDG.E R70, desc[UR4][R70.64] ;  /* 0x0000000446467981 */ /* 0x004562000c1e1900 */
[----:B------:R-:W-:Y:S05]  /*0250*/  BRA `(.L_x_2) ;  /* 0x0000000000087947 */ /* 0x000fea0003800000 */
.L_x_3:
[----:B------:R-:W2:Y:S02]  /*0260*/  LDCU UR4, c[0x0][0x8a0] ;  /* 0x00011400ff0477ac */ /* 0x000ea40008000800 */
[----:B--2---:R-:W-:Y:S02]  /*0270*/  MOV R70, UR4 ;  /* 0x0000000400467c02 */ /* 0x004fe40008000f00 */
.L_x_2:
[----:B------:R-:W-:Y:S01]  /*0280*/  IMAD.U32 R0, RZ, RZ, UR20 ;  /* 0x00000014ff007e24 */ /* 0x000fe2000f8e00ff */
[----:B------:R-:W-:Y:S04]  /*0290*/  BSSY.RECONVERGENT B0, `(.L_x_4) ;  /* 0x000000c000007945 */ /* 0x000fe80003800200 */
[C---:B------:R-:W-:Y:S02]  /*02a0*/  ISETP.NE.OR P2, PT, R0.reuse, 0x1, !P1 ;  /* 0x000000010000780c */ /* 0x040fe40004f45670 */
[----:B------:R-:W-:-:S11]  /*02b0*/  ISETP.NE.OR P0, PT, R0, 0x3, !P1 ;  /* 0x000000030000780c */ /* 0x000fd60004f05670 */
[----:B------:R-:W-:Y:S05]  /*02c0*/  @P2 BRA `(.L_x_5) ;  /* 0x0000000000202947 */ /* 0x000fea0003800000 */
[----:B------:R-:W3:Y:S02]  /*02d0*/  LDCU.64 UR4, c[0x0][0x348] ;  /* 0x00006900ff0477ac */ /* 0x000ee40008000a00 */
[----:B---3--:R-:W-:Y:S02]  /*02e0*/  UIADD3 UR6, UP1, UPT, UR4, 0x80, URZ ;  /* 0x0000008004067890 */ /* 0x008fe4000ff3e0ff */
[----:B------:R-:W-:Y:S02]  /*02f0*/  UIADD3 UR4, UP0, UPT, UR4, 0x180, URZ ;  /* 0x0000018004047890 */ /* 0x000fe4000ff1e0ff */
[----:B------:R-:W-:Y:S02]  /*0300*/  UIADD3.X UR7, UPT, UPT, URZ, UR5, URZ, UP1, !UPT ;  /* 0x00000005ff077290 */ /* 0x000fe40008ffe4ff */
[----:B------:R-:W-:-:S07]  /*0310*/  UIADD3.X UR5, UPT, UPT, URZ, UR5, URZ, UP0, !UPT ;  /* 0x00000005ff057290 */ /* 0x000fce00087fe4ff */
[----:B------:R3:W-:Y:S02]  /*0320*/  UTMACCTL.PF [UR6] ;  /* 0x00000000060079b9 */ /* 0x0007e40008040000 */
[----:B------:R3:W-:Y:S02]  /*0330*/  UTMACCTL.PF [UR4] ;  /* 0x00000000040079b9 */ /* 0x0007e40008040000 */
[----:B---3--:R-:W-:Y:S01]  /*0340*/  NOP ;  /* 0x0000000000007918 */ /* 0x008fe20000000000 */
.L_x_5:
[----:B------:R-:W-:Y:S05]  /*0350*/  BSYNC.RECONVERGENT B0 ;  /* 0x0000000000007941 */ /* 0x000fea0003800200 */
.L_x_4:
[----:B------:R-:W-:Y:S04]  /*0360*/  BSSY.RECONVERGENT B0, `(.L_x_6) ;  /* 0x000000a000007945 */ /* 0x000fe80003800200 */
        /* <DEDUP_REMOVED lines=9> */
.L_x_7:
[----:B------:R-:W-:Y:S05]  /*0400*/  BSYNC.RECONVERGENT B0 ;  /* 0x0000000000007941 */ /* 0x000fea0003800200 */
.L_x_6:
[----:B------:R-:W3:Y:S01]  /*0410*/  LDCU.64 UR4, c[0x0][0x888] ;  /* 0x00011100ff0477ac */ /* 0x000ee20008000a00 */
[----:B------:R-:W-:Y:S02]  /*0420*/  UISETP.EQ.U32.AND UP2, UPT, UR8, URZ, UPT ;  /* 0x000000ff0800728c */ /* 0x000fe4000bf42070 */
[----:B------:R-:W-:Y:S02]  /*0430*/  UPLOP3.LUT UP4, UPT, UPT, UPT, UPT, 0x80, 0x8 ;  /* 0x000000000008789c */ /* 0x000fe40003f8f070 */
[----:B---3--:R-:W-:-:S04]  /*0440*/  UISETP.NE.U32.AND UP0, UPT, UR4, URZ, UPT ;  /* 0x000000ff0400728c */ /* 0x008fc8000bf05070 */
[----:B------:R-:W-:-:S04]  /*0450*/  UISETP.NE.AND.EX UP1, UPT, UR5, URZ, UPT, UP0 ;  /* 0x000000ff0500728c */ /* 0x000fc8000bf25300 */
[----:B------:R-:W-:-:S04]  /*0460*/  UISETP.EQ.OR.EX UP3, UPT, UR9, URZ, !UP1, UP2 ;  /* 0x000000ff0900728c */ /* 0x000fc8000cf62720 */
[----:B------:R-:W-:-:S05]  /*0470*/  UP2UR UR61, UPR, URZ, 0x8 ;  /* 0x00000008ff3d7883 */ /* 0x000fca0008000000 */
[----:B------:R-:W-:Y:S07]  /*0480*/  BRA.U !UP3, `(.L_x_8) ;  /* 0x000000010b207547 */ /* 0x000fee000b800000 */
[----:B-----5:R-:W-:Y:S01]  /*0490*/  R2UR UR5, R72 ;  /* 0x00000000480572ca */ /* 0x020fe200000e0000 */
[----:B------:R-:W-:Y:S02]  /*04a0*/  UISETP.NE.U32.AND UP2, UPT, UR8, URZ, UPT ;  /* 0x000000ff0800728c */ /* 0x000fe4000bf45070 */
[----:B------:R-:W-:Y:S02]  /*04b0*/  USEL UR4, URZ, 0xffffffff, UP1 ;  /* 0xffffffffff047887 */ /* 0x000fe40008800000 */
[----:B------:R-:W-:-:S08]  /*04c0*/  UISETP.NE.AND.EX UP2, UPT, UR9, URZ, UPT, UP2 ;  /* 0x000000ff0900728c */ /* 0x000fd0000bf45320 */
[----:B------:R-:W-:-:S04]  /*04d0*/  UISETP.NE.AND UP0, UPT, UR5, URZ, UPT ;  /* 0x000000ff0500728c */ /* 0x000fc8000bf05270 */
[----:B------:R-:W-:-:S04]  /*04e0*/  @!UP2 USEL UR4, URZ, 0xffffffff, UP0 ;  /* 0xffffffffff04a887 */ /* 0x000fc80008000000 */
[----:B------:R-:W-:-:S04]  /*04f0*/  ULOP3.LUT UR4, UR4, 0x1, URZ, 0xc0, !UPT ;  /* 0x0000000104047892 */ /* 0x000fc8000f8ec0ff */
[----:B------:R-:W-:-:S11]  /*0500*/  UISETP.NE.U32.AND UP4, UPT, UR4, 0x1, UPT ;  /* 0x000000010400788c */ /* 0x000fd6000bf85070 */
.L_x_8:
[----:B------:R-:W3:Y:S01]  /*0510*/  SHFL.IDX PT, R0, R148, RZ, 0x1f ;  /* 0x00001fff94007589 */ /* 0x000ee200000e0000 */
[----:B------:R-:W-:-:S04]  /*0520*/  UISETP.NE.AND UP0, UPT, UR20, 0x2, UPT ;  /* 0x000000021400788c */ /* 0x000fc8000bf05270 */
[----:B------:R-:W-:Y:S02]  /*0530*/  UISETP.EQ.AND UP2, UPT, UR33, URZ, !UP0 ;  /* 0x000000ff2100728c */ /* 0x000fe4000c742270 */
[----:B------:R-:W-:-:S04]  /*0540*/  USEL UR37, URZ, 0x1, UP0 ;  /* 0x00000001ff257887 */ /* 0x000fc80008000000 */
[----:B------:R-:W-:Y:S02]  /*0550*/  PLOP3.LUT P3, PT, P1, PT, UP2, 0x80, 0x8 ;  /* 0x000000000008781c */ /* 0x000fe40000f6f028 */
[----:B---3--:R-:W-:-:S13]  /*0560*/  ISETP.NE.AND P0, PT, R0, RZ, PT ;  /* 0x000000ff0000720c */ /* 0x008fda0003f05270 */
[----:B------:R-:W-:Y:S05]  /*0570*/  @P0 BRA `(.L_x_9) ;  /* 0x0000000000e00947 */ /* 0x000fea0003800000 */
[----:B------:R-:W-:Y:S01]  /*0580*/  ELECT P0, URZ, PT ;  /* 0x0000000000ff782f */ /* 0x000fe20003800000 */
[----:B------:R-:W-:-:S12]  /*0590*/  BSSY.RECONVERGENT B0, `(.L_x_9) ;  /* 0x0000036000007945 */ /* 0x000fd80003800200 */
[----:B------:R-:W-:Y:S05]  /*05a0*/  @!P0 BRA `(.L_x_10) ;  /* 0x0000000000d08947 */ /* 0x000fea0003800000 */
[----:B------:R-:W-:Y:S01]  /*05b0*/  UMOV UR4, 0x400 ;  /* 0x0000040000047882 */ /* 0x000fe20000000000 */
[----:B------:R-:W-:Y:S01]  /*05c0*/  UMOV UR8, 0x1 ;  /* 0x0000000100087882 */ /* 0x000fe20000000000 */
[----:B------:R-:W-:Y:S01]  /*05d0*/  UMOV UR6, 0x4 ;  /* 0x0000000400067882 */ /* 0x000fe20000000000 */
[----:B------:R-:W-:Y:S02]  /*05e0*/  ULEA UR4, UR55, UR4, 0x18 ;  /* 0x0000000437047291 */ /* 0x000fe4000f8ec0ff */
[----:B------:R-:W-:-:S04]  /*05f0*/  UIADD3 UR8, UPT, UPT, -UR8, 0x100000, URZ ;  /* 0x0010000008087890 */ /* 0x000fc8000fffe1ff */
[----:B------:R-:W-:Y:S02]  /*0600*/  USHF.L.U32 UR9, UR8, 0xb, URZ ;  /* 0x0000000b08097899 */ /* 0x000fe400080006ff */
[----:B------:R-:W-:Y:S02]  /*0610*/  USHF.L.U32 UR8, UR8, 0x1, URZ ;  /* 0x0000000108087899 */ /* 0x000fe400080006ff */
[----:B------:R-:W-:-:S04]  /*0620*/  UIADD3 UR6, UPT, UPT, -UR6, 0x100000, URZ ;  /* 0x0010000006067890 */ /* 0x000fc8000fffe1ff */
[----:B------:R-:W-:Y:S02]  /*0630*/  USHF.L.U32 UR7, UR6, 0xb, URZ ;  /* 0x0000000b06077899 */ /* 0x000fe400080006ff */
[----:B------:R-:W-:Y:S01]  /*0640*/  USHF.L.U32 UR6, UR6, 0x1, URZ ;  /* 0x0000000106067899 */ /* 0x000fe200080006ff */
[----:B------:R-:W3:Y:S03]  /*0650*/  FENCE.VIEW.ASYNC.S ;  /* 0x00000000000073c6 */ /* 0x000ee60000000000 */
[----:B---3--:R3:W4:Y:S08]  /*0660*/  SYNCS.EXCH.64 URZ, [UR4], UR8 ;  /* 0x0000000804ff75b2 */ /* 0x0087300008000100 */
[----:B------:R3:W1:Y:S01]  /*0670*/  SYNCS.EXCH.64 URZ, [UR4+0xa0], UR6 ;  /* 0x0000a00604ff75b2 */ /* 0x0006620008000100 */
        /* <DEDUP_REMOVED lines=37> */
[----:B------:R3:W1:Y:S02]  /*08d0*/  SYNCS.EXCH.64 URZ, [UR4+0x138], UR6 ;  /* 0x0001380604ff75b2 */ /* 0x0006640008000100 */
[----:B---34-:R-:W-:Y:S01]  /*08e0*/  NOP ;  /* 0x0000000000007918 */ /* 0x018fe20000000000 */
.L_x_10:
[----:B------:R-:W-:Y:S05]  /*08f0*/  BSYNC.RECONVERGENT B0 ;  /* 0x0000000000007941 */ /* 0x000fea0003800200 */
.L_x_9:
[----:B------:R-:W3:Y:S01]  /*0900*/  SHFL.IDX PT, R0, R148, RZ, 0x1f ;  /* 0x00001fff94007589 */ /* 0x000ee200000e0000 */
[----:B------:R-:W-:Y:S01]  /*0910*/  NOP ;  /* 0x0000000000007918 */ /* 0x000fe20000000000 */
[----:B---3--:R-:W-:-:S13]  /*0920*/  ISETP.NE.AND P0, PT, R0, 0x1, PT ;  /* 0x000000010000780c */ /* 0x008fda0003f05270 */
[----:B------:R-:W-:Y:S05]  /*0930*/  @P0 BRA `(.L_x_11) ;  /* 0x00000000003c0947 */ /* 0x000fea0003800000 */
        /* <DEDUP_REMOVED lines=10> */
[----:B------:R-:W-:Y:S01]  /*09e0*/  ELECT P0, URZ, PT ;  /* 0x0000000000ff782f */ /* 0x000fe20003800000 */
[----:B------:R-:W3:Y:S02]  /*09f0*/  FENCE.VIEW.ASYNC.S ;  /* 0x00000000000073c6 */ /* 0x000ee40000000000 */
[----:B---3--:R3:W4:Y:S08]  /*0a00*/  SYNCS.EXCH.64 URZ, [UR4+0x140], UR8 ;  /* 0x0001400804ff75b2 */ /* 0x0087300008000100 */
[----:B------:R3:W1:Y:S01]  /*0a10*/  SYNCS.EXCH.64 URZ, [UR4+0x148], UR6 ;  /* 0x0001480604ff75b2 */ /* 0x0006620008000100 */
[----:B------:R-:W-:Y:S01]  /*0a20*/  NOP ;  /* 0x0000000000007918 */ /* 0x000fe20000000000 */
.L_x_11:
[----:B------:R-:W2:Y:S01]  /*0a30*/  SHFL.IDX PT, R0, R148, RZ, 0x1f ;  /* 0x00001fff94007589 */ /* 0x000ea200000e0000 */
[----:B------:R-:W-:Y:S01]  /*0a40*/  NOP ;  /* 0x0000000000007918 */ /* 0x000fe20000000000 */
[----:B--2---:R-:W-:-:S13]  /*0a50*/  ISETP.NE.AND P0, PT, R0, 0x3, PT ;  /* 0x000000030000780c */ /* 0x004fda0003f05270 */
[----:B------:R-:W-:Y:S05]  /*0a60*/  @P0 BRA `(.L_x_12) ;  /* 0x00000000002c0947 */ /* 0x000fea0003800000 */
[----:B---3--:R-:W-:Y:S01]  /*0a70*/  UMOV UR6, 0x400 ;  /* 0x0000040000067882 */ /* 0x008fe20000000000 */
[----:B------:R-:W-:Y:S01]  /*0a80*/  UMOV UR4, 0x20 ;  /* 0x0000002000047882 */ /* 0x000fe20000000000 */
[----:B------:R-:W-:Y:S02]  /*0a90*/  ULEA UR6, UR55, UR6, 0x18 ;  /* 0x0000000637067291 */ /* 0x000fe4000f8ec0ff */
[----:B------:R-:W-:-:S04]  /*0aa0*/  UIADD3 UR4, UPT, UPT, -UR4, 0x100000, URZ ;  /* 0x0010000004047890 */ /* 0x000fc8000fffe1ff */
[----:B------:R-:W-:Y:S02]  /*0ab0*/  USHF.L.U32 UR5, UR4, 0xb, URZ ;  /* 0x0000000b04057899 */ /* 0x000fe400080006ff */
[----:B------:R-:W-:Y:S01]  /*0ac0*/  USHF.L.U32 UR4, UR4, 0x1, URZ ;  /* 0x0000000104047899 */ /* 0x000fe200080006ff */
[----:B------:R-:W-:Y:S01]  /*0ad0*/  ELECT P0, URZ, PT ;  /* 0x0000000000ff782f */ /* 0x000fe20003800000 */
[----:B------:R-:W2:Y:S10]  /*0ae0*/  FENCE.VIEW.ASYNC.S ;  /* 0x00000000000073c6 */ /* 0x000eb40000000000 */
[----:B--2---:R2:W3:Y:S01]  /*0af0*/  SYNCS.EXCH.64 URZ, [UR6+0x150], UR4 ;  /* 0x0001500406ff75b2 */ /* 0x0044e20008000100 */
[----:B------:R2:W1:Y:S01]  /*0b00*/  SYNCS.EXCH.64 URZ, [UR6+0x158], UR4 ;  /* 0x0001580406ff75b2 */ /* 0x0004620008000100 */
[----:B------:R-:W-:Y:S01]  /*0b10*/  NOP ;  /* 0x0000000000007918 */ /* 0x000fe20000000000 */
.L_x_12:
[----:B------:R-:W4:Y:S01]  /*0b20*/  SHFL.IDX PT, R0, R148, RZ, 0x1f ;  /* 0x00001fff94007589 */ /* 0x000f2200000e0000 */
[----:B------:R-:W-:Y:S01]  /*0b30*/  NOP ;  /* 0x0000000000007918 */ /* 0x000fe20000000000 */
[----:B----4-:R-:W-:-:S13]  /*0b40*/  ISETP.NE.AND P0, PT, R0, 0x4, PT ;  /* 0x000000040000780c */ /* 0x010fda0003f05270 */
[----:B------:R-:W-:Y:S05]  /*0b50*/  @P0 BRA `(.L_x_13) ;  /* 0x0000000000480947 */ /* 0x000fea0003800000 */
[----:B--23--:R-:W-:Y:S01]  /*0b60*/  UMOV UR4, 0x720 ;  /* 0x0000072000047882 */ /* 0x00cfe20000000000 */
[----:B------:R-:W-:Y:S01]  /*0b70*/  UMOV UR6, 0x400 ;  /* 0x0000040000067882 */ /* 0x000fe20000000000 */
[----:B------:R-:W-:Y:S01]  /*0b80*/  USEL UR4, UR4, 0x620, UP4 ;  /* 0x0000062004047887 */ /* 0x000fe2000a000000 */
        /* <DEDUP_REMOVED lines=9> */
[----:B------:R-:W2:Y:S02]  /*0c20*/  FENCE.VIEW.ASYNC.S ;  /* 0x00000000000073c6 */ /* 0x000ea40000000000 */
[----:B--2---:R4:W2:Y:S08]  /*0c30*/  SYNCS.EXCH.64 URZ, [UR6+0x160], UR8 ;  /* 0x0001600806ff75b2 */ /* 0x0048b00008000100 */
[----:B------:R4:W3:Y:S01]  /*0c40*/  SYNCS.EXCH.64 URZ, [UR6+0x170], UR4 ;  /* 0x0001700406ff75b2 */ /* 0x0008e20008000100 */
[----:B------:R4:W1:Y:S01]  /*0c50*/  SYNCS.EXCH.64 URZ, [UR6+0x168], UR8 ;  /* 0x0001680806ff75b2 */ /* 0x0008620008000100 */
[----:B------:R4:W1:Y:S02]  /*0c60*/  SYNCS.EXCH.64 URZ, [UR6+0x178], UR4 ;  /* 0x0001780406ff75b2 */ /* 0x0008640008000100 */
[----:B----4-:R-:W-:Y:S01]  /*0c70*/  NOP ;  /* 0x0000000000007918 */ /* 0x010fe20000000000 */
.L_x_13:
[----:B------:R-:W4:Y:S01]  /*0c80*/  SHFL.IDX PT, R0, R148, RZ, 0x1f ;  /* 0x00001fff94007589 */ /* 0x000f2200000e0000 */
[----:B------:R-:W-:Y:S01]  /*0c90*/  NOP ;  /* 0x0000000000007918 */ /* 0x000fe20000000000 */
[----:B----4-:R-:W-:-:S13]  /*0ca0*/  ISETP.NE.AND P0, PT, R0, 0x5, PT ;  /* 0x000000050000780c */ /* 0x010fda0003f05270 */
[----:B------:R-:W-:Y:S05]  /*0cb0*/  @P0 BRA `(.L_x_14) ;  /* 0x0000000000540947 */ /* 0x000fea0003800000 */
[----:B--23--:R-:W-:Y:S01]  /*0cc0*/  UMOV UR4, 0x400 ;  /* 0x0000040000047882 */ /* 0x00cfe20000000000 */
        /* <DEDUP_REMOVED lines=14> */
[----:B------:R4:W1:Y:S01]  /*0db0*/  SYNCS.EXCH.64 URZ, [UR4+0x1a8], UR8 ;  /* 0x0001a80804ff75b2 */ /* 0x0008620008000100 */
[----:B------:R4:W1:Y:S01]  /*0dc0*/  SYNCS.EXCH.64 URZ, [UR4+0x190], UR6 ;  /* 0x0001900604ff75b2 */ /* 0x0008620008000100 */
[----:B------:R4:W1:Y:S01]  /*0dd0*/  SYNCS.EXCH.64 URZ, [UR4+0x1b0], UR8 ;  /* 0x0001b00804ff75b2 */ /* 0x0008620008000100 */
[----:B------:R4:W1:Y:S01]  /*0de0*/  SYNCS.EXCH.64 URZ, [UR4+0x198], UR6 ;  /* 0x0001980604ff75b2 */ /* 0x0008620008000100 */
[----:B------:R4:W1:Y:S02]  /*0df0*/  SYNCS.EXCH.64 URZ, [UR4+0x1b8], UR8 ;  /* 0x0001b80804ff75b2 */ /* 0x0008640008000100 */
[----:B----4-:R-:W-:Y:S01]  /*0e00*/  NOP ;  /* 0x0000000000007918 */ /* 0x010fe20000000000 */
.L_x_14:
[----:B------:R-:W4:Y:S01]  /*0e10*/  SHFL.IDX PT, R0, R148, RZ, 0x1f ;  /* 0x00001fff94007589 */ /* 0x000f2200000e0000 */
[----:B------:R-:W-:Y:S01]  /*0e20*/  ISETP.NE.OR P1, PT, RZ, UR20, !P1 ;  /* 0x00000014ff007c0c */ /* 0x000fe2000cf25670 */
[----:B------:R-:W-:Y:S01]  /*0e30*/  NOP ;  /* 0x0000000000007918 */ /* 0x000fe20000000000 */
[----:B----4-:R-:W-:-:S13]  /*0e40*/  ISETP.NE.AND P0, PT, R0, 0x3, PT ;  /* 0x000000030000780c */ /* 0x010fda0003f05270 */
[----:B------:R-:W-:Y:S05]  /*0e50*/  @P0 BRA `(.L_x_15) ;  /* 0x0000000000340947 */ /* 0x000fea0003800000 */
[----:B--23--:R-:W-:Y:S01]  /*0e60*/  UMOV UR4, 0x400 ;  /* 0x0000040000047882 */ /* 0x00cfe20000000000 */
[----:B------:R-:W-:Y:S01]  /*0e70*/  UMOV UR6, 0x20 ;  /* 0x0000002000067882 */ /* 0x000fe20000000000 */
[----:B------:R-:W-:Y:S02]  /*0e80*/  ULEA UR4, UR55, UR4, 0x18 ;  /* 0x0000000437047291 */ /* 0x000fe4000f8ec0ff */
[----:B------:R-:W-:-:S04]  /*0e90*/  UIADD3 UR6, UPT, UPT, -UR6, 0x100000, URZ ;  /* 0x0010000006067890 */ /* 0x000fc8000fffe1ff */
[----:B------:R-:W-:Y:S02]  /*0ea0*/  USHF.L.U32 UR7, UR6, 0xb, URZ ;  /* 0x0000000b06077899 */ /* 0x000fe400080006ff */
[----:B------:R-:W-:Y:S01]  /*0eb0*/  USHF.L.U32 UR6, UR6, 0x1, URZ ;  /* 0x0000000106067899 */ /* 0x000fe200080006ff */
[----:B------:R-:W-:Y:S01]  /*0ec0*/  ELECT P0, URZ, PT ;  /* 0x0000000000ff782f */ /* 0x000fe20003800000 */
[----:B------:R-:W2:Y:S10]  /*0ed0*/  FENCE.VIEW.ASYNC.S ;  /* 0x00000000000073c6 */ /* 0x000eb40000000000 */
[----:B--2---:R4:W2:Y:S01]  /*0ee0*/  SYNCS.EXCH.64 URZ, [UR4+0x1c0], UR6 ;  /* 0x0001c00604ff75b2 */ /* 0x0048a20008000100 */
[----:B------:R4:W3:Y:S01]  /*0ef0*/  SYNCS.EXCH.64 URZ, [UR4+0x1d0], UR6 ;  /* 0x0001d00604ff75b2 */ /* 0x0008e20008000100 */
[----:B------:R4:W1:Y:S01]  /*0f00*/  SYNCS.EXCH.64 URZ, [UR4+0x1c8], UR6 ;  /* 0x0001c80604ff75b2 */ /* 0x0008620008000100 */
[----:B------:R4:W1:Y:S02]  /*0f10*/  SYNCS.EXCH.64 URZ, [UR4+0x1d8], UR6 ;  /* 0x0001d80604ff75b2 */ /* 0x0008640008000100 */
[----:B----4-:R-:W-:Y:S01]  /*0f20*/  NOP ;  /* 0x0000000000007918 */ /* 0x010fe20000000000 */
.L_x_15:
[----:B------:R-:W-:Y:S01]  /*0f30*/  VOTEU.ALL UP0, P1 ;  /* 0x0000000000ff7886 */ /* 0x000fe20000800000 */
[----:B--23--:R-:W-:Y:S01]  /*0f40*/  UMOV UR4, 0x20 ;  /* 0x0000002000047882 */ /* 0x00cfe20000000000 */
[----:B------:R-:W2:Y:S01]  /*0f50*/  LDCU UR7, c[0x0][0x36c] ;  /* 0x00006d80ff0777ac */ /* 0x000ea20008000800 */
[----:B------:R-:W-:Y:S01]  /*0f60*/  NOP ;  /* 0x0000000000007918 */ /* 0x000fe20000000000 */
[----:B------:R-:W-:Y:S01]  /*0f70*/  LOP3.LUT R0, R142, 0x1f, RZ, 0xc0, !PT ;  /* 0x0000001f8e007812 */ /* 0x000fe200078ec0ff */
[----:B------:R-:W-:Y:S01]  /*0f80*/  @!UP0 UMOV UR6, 0x400 ;  /* 0x0000040000068882 */ /* 0x000fe20000000000 */
[----:B------:R-:W-:-:S04]  /*0f90*/  @!UP0 UIADD3 UR4, UPT, UPT, -UR4, 0x100000, URZ ;  /* 0x0010000004048890 */ /* 0x000fc8000fffe1ff */
[----:B------:R-:W-:Y:S02]  /*0fa0*/  @!UP0 USHF.L.U32 UR5, UR4, 0xb, URZ ;  /* 0x0000000b04058899 */ /* 0x000fe400080006ff */
[----:B------:R-:W-:Y:S02]  /*0fb0*/  @!UP0 USHF.L.U32 UR4, UR4, 0x1, URZ ;  /* 0x0000000104048899 */ /* 0x000fe400080006ff */
[----:B------:R-:W-:Y:S01]  /*0fc0*/  @!UP0 ULEA UR6, UR55, UR6, 0x18 ;  /* 0x0000000637068291 */ /* 0x000fe2000f8ec0ff */
[----:B------:R-:W-:Y:S01]  /*0fd0*/  VOTEU.ALL UP0, P1 ;  /* 0x0000000000ff7886 */ /* 0x000fe20000800000 */
[----:B------:R-:W-:Y:S02]  /*0fe0*/  UISETP.NE.AND UP5, UPT, UR20, URZ, UPT ;  /* 0x000000ff1400728c */ /* 0x000fe4000bfa5270 */
[----:B--2---:R-:W-:Y:S01]  /*0ff0*/  UISETP.EQ.U32.AND UP6, UPT, UR7, 0x1, UPT ;  /* 0x000000010700788c */ /* 0x004fe2000bfc2070 */
[----:B------:R-:W2:Y:S07]  /*1000*/  FENCE.VIEW.ASYNC.S ;  /* 0x00000000000073c6 */ /* 0x000eae0000000000 */
[----:B--2---:R2:W3:Y:S01]  /*1010*/  @!UP0 SYNCS.EXCH.64 URZ, [UR6+0x1e0], UR4 ;  /* 0x0001e00406ff85b2 */ /* 0x0044e20008000100 */
[----:B------:R-:W-:Y:S05]  /*1020*/  BRA.U !UP6, `(.L_x_16) ;  /* 0x000000010e087547 */ /* 0x000fea000b800000 */
[----:B-1-3--:R-:W-:Y:S01]  /*1030*/  UCGABAR_ARV ;  /* 0x00000000000079c7 */ /* 0x00afe20008000000 */
[----:B------:R-:W-:Y:S05]  /*1040*/  BRA `(.L_x_17) ;  /* 0x0000000000047947 */ /* 0x000fea0003800000 */
.L_x_16:
[----:B-1-3--:R-:W-:Y:S01]  /*1050*/  NOP ;  /* 0x0000000000007918 */ /* 0x00afe20000000000 */
.L_x_17:
[----:B------:R-:W1:Y:S01]  /*1060*/  S2UR UR25, SR_CTAID.X ;  /* 0x00000000001979c3 */ /* 0x000e620000002500 */
[----:B------:R-:W-:-:S05]  /*1070*/  CS2R.32 R3, SR_CgaSize ;  /* 0x0000000000037805 */ /* 0x000fca0000008a00 */
[----:B------:R-:W-:-:S05]  /*1080*/  IMAD R3, R3, -0xa0, RZ ;  /* 0xffffff6003037824 */ /* 0x000fca00078e02ff */
[----:B--2---:R-:W-:-:S14]  /*1090*/  R2UR UR5, R3 ;  /* 0x00000000030572ca */ /* 0x004fdc00000e0000 */
[----:B------:R-:W2:Y:S01]  /*10a0*/  LDCU UR5, c[0x0][UR5+0x2b0] ;  /* 0x00005600050577ac */ /* 0x000ea20008000800 */
[----:B------:R-:W-:-:S05]  /*10b0*/  CS2R.32 R3, SR_CgaSize ;  /* 0x0000000000037805 */ /* 0x000fca0000008a00 */
[----:B------:R-:W-:-:S05]  /*10c0*/  IMAD R3, R3, -0xa0, RZ ;  /* 0xffffff6003037824 */ /* 0x000fca00078e02ff */
[----:B------:R-:W-:-:S14]  /*10d0*/  R2UR UR4, R3 ;  /* 0x00000000030472ca */ /* 0x000fdc00000e0000 */
[----:B------:R-:W3:Y:S01]  /*10e0*/  LDCU UR4, c[0x0][UR4+0x2b4] ;  /* 0x00005680040477ac */ /* 0x000ee20008000800 */
[----:B------:R-:W4:Y:S01]  /*10f0*/  S2UR UR46, SR_CTAID.Y ;  /* 0x00000000002e79c3 */ /* 0x000f220000002600 */
[----:B------:R-:W-:-:S05]  /*1100*/  CS2R.32 R3, SR_CgaSize ;  /* 0x0000000000037805 */ /* 0x000fca0000008a00 */
[----:B------:R-:W-:-:S05]  /*1110*/  IMAD R3, R3, -0xa0, RZ ;  /* 0xffffff6003037824 */ /* 0x000fca00078e02ff */
[----:B------:R-:W-:-:S14]  /*1120*/  R2UR UR57, R3 ;  /* 0x00000000033972ca */ /* 0x000fdc00000e0000 */
[----:B------:R-:W3:Y:S01]  /*1130*/  LDCU UR57, c[0x0][UR57+0x2a0] ;  /* 0x00005400393977ac */ /* 0x000ee20008000800 */
[----:B------:R-:W-:-:S05]  /*1140*/  CS2R.32 R3, SR_CgaSize ;  /* 0x0000000000037805 */ /* 0x000fca0000008a00 */
[----:B------:R-:W-:-:S05]  /*1150*/  IMAD R3, R3, -0xa0, RZ ;  /* 0xffffff6003037824 */ /* 0x000fca00078e02ff */
[----:B------:R-:W-:-:S14]  /*1160*/  R2UR UR60, R3 ;  /* 0x00000000033c72ca */ /* 0x000fdc00000e0000 */
[----:B------:R-:W3:Y:S01]  /*1170*/  LDCU UR60, c[0x0][UR60+0x2a4] ;  /* 0x000054803c3c77ac */ /* 0x000ee20008000800 */
[----:B------:R-:W-:Y:S01]  /*1180*/  UISETP.GT.U32.AND UP0, UPT, UR33, 0xffff, UPT ;  /* 0x0000ffff2100788c */ /* 0x000fe2000bf04070 */
[----:B------:R-:W3:Y:S01]  /*1190*/  LDCU UR21, c[0x0][0xb24] ;  /* 0x00016480ff1577ac */ /* 0x000ee20008000800 */
[----:B------:R-:W3:Y:S01]  /*11a0*/  LDCU UR42, c[0x0][0xb24] ;  /* 0x00016480ff2a77ac */ /* 0x000ee20008000800 */
[----:B-1----:R-:W-:Y:S01]  /*11b0*/  I2FP.F32.U32 R3, UR25 ;  /* 0x0000001900037c45 */ /* 0x002fe20008201000 */
[----:B------:R-:W1:Y:S04]  /*11c0*/  LDCU UR27, c[0x0][0xb30] ;  /* 0x00016600ff1b77ac */ /* 0x000e680008000800 */
[----:B--2---:R-:W-:Y:S01]  /*11d0*/  FMUL R3, R3, UR5 ;  /* 0x0000000503037c20 */ /* 0x004fe20008400000 */
[----:B------:R-:W-:Y:S01]  /*11e0*/  USEL UR5, UR33, 0xffff, !UP0 ;  /* 0x0000ffff21057887 */ /* 0x000fe2000c000000 */
[----:B----4-:R-:W-:Y:S01]  /*11f0*/  I2FP.F32.U32 R2, UR46 ;  /* 0x0000002e00027c45 */ /* 0x010fe20008201000 */
[----:B------:R-:W-:-:S03]  /*1200*/  USHF.L.U32 UR24, UR55, 0x8, URZ ;  /* 0x0000000837187899 */ /* 0x000fc600080006ff */
[----:B------:R-:W2:Y:S01]  /*1210*/  F2I.U32.TRUNC.NTZ R3, R3 ;  /* 0x0000000300037305 */ /* 0x000ea2000020f000 */
[----:B------:R-:W-:Y:S01]  /*1220*/  ULOP3.LUT UR22, UR5, 0xffff, URZ, 0xc0, !UPT ;  /* 0x0000ffff05167892 */ /* 0x000fe2000f8ec0ff */
[----:B---3--:R-:W-:-:S06]  /*1230*/  FMUL R2, R2, UR4 ;  /* 0x0000000402027c20 */ /* 0x008fcc0008400000 */
[----:B------:R-:W3:Y:S01]  /*1240*/  F2I.U32.TRUNC.NTZ R2, R2 ;  /* 0x0000000200027305 */ /* 0x000ee2000020f000 */
[----:B--2---:R-:W-:Y:S02]  /*1250*/  R2UR UR4, R3 ;  /* 0x00000000030472ca */ /* 0x004fe400000e0000 */
[----:B------:R-:W-:Y:S02]  /*1260*/  PRMT R3, RZ, 0x7610, R3 ;  /* 0x00007610ff037816 */ /* 0x000fe40000000003 */
[----:B---3--:R-:W-:Y:S02]  /*1270*/  R2UR UR6, R2 ;  /* 0x00000000020672ca */ /* 0x008fe400000e0000 */
[----:B------:R-:W-:-:S07]  /*1280*/  PRMT R2, RZ, 0x7610, R2 ;  /* 0x00007610ff027816 */ /* 0x000fce0000000002 */
[----:B------:R-:W-:-:S04]  /*1290*/  UIADD3 UR5, UPT, UPT, -UR4, URZ, URZ ;  /* 0x000000ff04057290 */ /* 0x000fc8000fffe1ff */
[----:B------:R-:W-:Y:S02]  /*12a0*/  UIMAD UR57, UR57, UR5, UR25 ;  /* 0x00000005393972a4 */ /* 0x000fe4000f8e0219 */
[----:B------:R-:W-:-:S04]  /*12b0*/  UIADD3 UR4, UPT, UPT, -UR6, URZ, URZ ;  /* 0x000000ff06047290 */ /* 0x000fc8000fffe1ff */
[----:B------:R-:W-:Y:S01]  /*12c0*/  UIMAD UR60, UR60, UR4, UR46 ;  /* 0x000000043c3c72a4 */ /* 0x000fe2000f8e022e */
[----:B-1----:R-:W-:Y:S11]  /*12d0*/  BRA.U UP5, `(.L_x_18) ;  /* 0x0000000105647547 */ /* 0x002ff6000b800000 */
[----:B------:R-:W-:Y:S02]  /*12e0*/  UISETP.NE.AND UP0, UPT, UR60, URZ, UPT ;  /* 0x000000ff3c00728c */ /* 0x000fe4000bf05270 */
[----:B------:R-:W-:Y:S02]  /*12f0*/  ULOP3.LUT UR4, UR57, 0x2, URZ, 0x3c, !UPT ;  /* 0x0000000239047892 */ /* 0x000fe4000f8e3cff */
[----:B------:R-:W-:Y:S02]  /*1300*/  UISETP.GT.U32.AND UP2, UPT, UR57, 0x1, UP0 ;  /* 0x000000013900788c */ /* 0x000fe40008744070 */
[----:B------:R-:W-:Y:S02]  /*1310*/  ULOP3.LUT UR5, UR57, 0x4, URZ, 0x3c, !UPT ;  /* 0x0000000439057892 */ /* 0x000fe4000f8e3cff */
[----:B------:R-:W-:Y:S02]  /*1320*/  USEL UR8, URZ, 0x1, UP2 ;  /* 0x00000001ff087887 */ /* 0x000fe40009000000 */
[----:B------:R-:W-:-:S02]  /*1330*/  USEL UR7, URZ, 0x2, UP2 ;  /* 0x00000002ff077887 */ /* 0x000fc40009000000 */
[----:B------:R-:W-:Y:S02]  /*1340*/  UISETP.GT.U32.AND UP2, UPT, UR4, 0x1, UP0 ;  /* 0x000000010400788c */ /* 0x000fe40008744070 */
[----:B------:R-:W-:Y:S02]  /*1350*/  ULOP3.LUT UR4, UR57, 0x6, URZ, 0x3c, !UPT ;  /* 0x0000000639047892 */ /* 0x000fe4000f8e3cff */
[----:B------:R-:W-:Y:S02]  /*1360*/  USEL UR6, URZ, 0x4, UP2 ;  /* 0x00000004ff067887 */ /* 0x000fe40009000000 */
[----:B------:R-:W-:Y:S02]  /*1370*/  USEL UR9, URZ, 0x8, UP2 ;  /* 0x00000008ff097887 */ /* 0x000fe40009000000 */
[----:B------:R-:W-:Y:S02]  /*1380*/  UISETP.GT.U32.AND UP2, UPT, UR5, 0x1, UP0 ;  /* 0x000000010500788c */ /* 0x000fe40008744070 */
[----:B------:R-:W-:-:S02]  /*1390*/  UISETP.GT.U32.AND UP0, UPT, UR4, 0x1, UP0 ;  /* 0x000000010400788c */ /* 0x000fc40008704070 */
[----:B------:R-:W-:Y:S02]  /*13a0*/  USEL UR4, URZ, 0x10, UP2 ;  /* 0x00000010ff047887 */ /* 0x000fe40009000000 */
[----:B------:R-:W-:Y:S02]  /*13b0*/  UIADD3 UR5, UPT, UPT, UR6, UR7, UR8 ;  /* 0x0000000706057290 */ /* 0x000fe4000fffe008 */
[----:B------:R-:W-:Y:S02]  /*13c0*/  USEL UR7, URZ, 0x40, UP0 ;  /* 0x00000040ff077887 */ /* 0x000fe40008000000 */
[----:B------:R-:W-:Y:S02]  /*13d0*/  USEL UR8, URZ, 0x20, UP2 ;  /* 0x00000020ff087887 */ /* 0x000fe40009000000 */
[----:B------:R-:W-:Y:S02]  /*13e0*/  UIADD3 UR5, UPT, UPT, UR4, UR5, UR9 ;  /* 0x0000000504057290 */ /* 0x000fe4000fffe009 */
[----:B------:R-:W-:-:S02]  /*13f0*/  ULOP3.LUT UR4, UR57, 0xfffffffe, URZ, 0xc0, !UPT ;  /* 0xfffffffe39047892 */ /* 0x000fc4000f8ec0ff */
[----:B------:R-:W-:Y:S02]  /*1400*/  USEL UR6, URZ, 0x80, UP0 ;  /* 0x00000080ff067887 */ /* 0x000fe40008000000 */
[----:B------:R-:W-:-:S03]  /*1410*/  UIADD3 UR5, UPT, UPT, UR7, UR5, UR8 ;  /* 0x0000000507057290 */ /* 0x000fc6000fffe008 */
[----:B------:R-:W-:Y:S01]  /*1420*/  UMOV UR7, 0x3 ;  /* 0x0000000300077882 */ /* 0x000fe20000000000 */
[----:B------:R-:W-:Y:S02]  /*1430*/  UIADD3 UR5, UPT, UPT, UR5, UR6, URZ ;  /* 0x0000000605057290 */ /* 0x000fe4000fffe0ff */
[----:B------:R-:W-:-:S04]  /*1440*/  USHF.L.U32 UR4, UR7, UR4, URZ ;  /* 0x0000000407047299 */ /* 0x000fc800080006ff */
[----:B------:R-:W-:Y:S02]  /*1450*/  MOV R3, UR5 ;  /* 0x0000000500037c02 */ /* 0x000fe40008000f00 */
[----:B------:R-:W-:-:S07]  /*1460*/  MOV R2, UR4 ;  /* 0x0000000400027c02 */ /* 0x000fce0008000f00 */
.L_x_18:
[----:B------:R-:W1:Y:S01]  /*1470*/  S2UR UR36, SR_CTAID.Z ;  /* 0x00000000002479c3 */ /* 0x000e620000002700 */
[----:B------:R-:W-:Y:S01]  /*1480*/  UISETP.GE.AND UP0, UPT, UR21, 0x1, UPT ;  /* 0x000000011500788c */ /* 0x000fe2000bf06270 */
[----:B------:R-:W-:Y:S01]  /*1490*/  UMOV UR28, 0x55 ;  /* 0x00000055001c7882 */ /* 0x000fe20000000000 */
[----:B------:R-:W-:-:S07]  /*14a0*/  UMOV UR45, UR25 ;  /* 0x00000019002d7c82 */ /* 0x000fce0008000000 */
[----:B------:R-:W-:Y:S05]  /*14b0*/  BRA.U !UP0, `(.L_x_19) ;  /* 0x0000000108d47547 */ /* 0x000fea000b800000 */
[----:B------:R-:W2:Y:S01]  /*14c0*/  LDCU.128 UR16, c[0x0][0xb10] ;  /* 0x00016200ff1077ac */ /* 0x000ea20008000c00 */
[----:B------:R-:W3:Y:S01]  /*14d0*/  LDCU UR6, c[0x0][0x370] ;  /* 0x00006e00ff0677ac */ /* 0x000ee20008000800 */
[----:B------:R-:W4:Y:S01]  /*14e0*/  LDCU UR7, c[0x0][0x374] ;  /* 0x00006e80ff0777ac */ /* 0x000f220008000800 */
[----:B------:R-:W1:Y:S01]  /*14f0*/  LDCU UR23, c[0x0][0xb0c] ;  /* 0x00016180ff1777ac */ /* 0x000e620008000800 */
[----:B------:R-:W1:Y:S01]  /*1500*/  LDCU UR26, c[0x0][0xb20] ;  /* 0x00016400ff1a77ac */ /* 0x000e620008000800 */
[----:B------:R-:W1:Y:S01]  /*1510*/  LDCU.64 UR8, c[0x0][0xb28] ;  /* 0x00016500ff0877ac */ /* 0x000e620008000a00 */
[----:B--2---:R-:W-:Y:S02]  /*1520*/  UISETP.NE.AND UP3, UPT, UR18, 0x1, UPT ;  /* 0x000000011200788c */ /* 0x004fe4000bf65270 */
[----:B----4-:R-:W-:Y:S02]  /*1530*/  UIMAD.WIDE.U32 UR10, UR7, UR19, URZ ;  /* 0x00000013070a72a5 */ /* 0x010fe4000f8e00ff */
[----:B---3--:R-:W-:-:S02]  /*1540*/  UIMAD.WIDE.U32 UR12, UR6, UR16, URZ ;  /* 0x00000010060c72a5 */ /* 0x008fc4000f8e00ff */
[----:B-1----:R-:W-:Y:S02]  /*1550*/  UISETP.NE.AND UP0, UPT, UR23, 0x1, UPT ;  /* 0x000000011700788c */ /* 0x002fe4000bf05270 */
[----:B------:R-:W-:Y:S01]  /*1560*/  UIMAD.WIDE.U32 UR4, UR25, UR16, URZ ;  /* 0x00000010190472a5 */ /* 0x000fe2000f8e00ff */
[----:B------:R-:W-:Y:S02]  /*1570*/  UMOV UR10, UR11 ;  /* 0x0000000b000a7c82 */ /* 0x000fe40008000000 */
[----:B------:R-:W-:Y:S01]  /*1580*/  UMOV UR12, UR13 ;  /* 0x0000000d000c7c82 */ /* 0x000fe20008000000 */
[----:B------:R-:W-:Y:S02]  /*1590*/  @UP3 USHF.R.U32.HI UR7, URZ, UR26, UR10 ;  /* 0x0000001aff073299 */ /* 0x000fe4000801160a */
[----:B------:R-:W-:Y:S01]  /*15a0*/  UISETP.NE.AND UP2, UPT, UR21, 0x1, UPT ;  /* 0x000000011500788c */ /* 0x000fe2000bf45270 */
[----:B------:R-:W-:Y:S02]  /*15b0*/  UMOV UR4, UR5 ;  /* 0x0000000500047c82 */ /* 0x000fe40008000000 */
[----:B------:R-:W-:-:S02]  /*15c0*/  @UP0 USHF.R.U32.HI UR6, URZ, UR17, UR12 ;  /* 0x00000011ff060299 */ /* 0x000fc4000801160c */
[----:B------:R-:W-:Y:S02]  /*15d0*/  USHF.R.U32.HI UR4, URZ, UR17, UR4 ;  /* 0x00000011ff047299 */ /* 0x000fe40008011604 */
[----:B------:R-:W-:Y:S02]  /*15e0*/  UIMAD.WIDE.U32 UR12, UR46, UR19, URZ ;  /* 0x000000132e0c72a5 */ /* 0x000fe4000f8e00ff */
[----:B------:R-:W-:Y:S02]  /*15f0*/  UIMAD.WIDE.U32 UR10, UR7, UR8, URZ ;  /* 0x00000008070a72a5 */ /* 0x000fe4000f8e00ff */
[----:B------:R-:W-:Y:S02]  /*1600*/  UIMAD.WIDE.U32 UR14, UR6, UR8, URZ ;  /* 0x00000008060e72a5 */ /* 0x000fe4000f8e00ff */
[----:B------:R-:W-:-:S03]  /*1610*/  USEL UR5, UR25, UR4, !UP0 ;  /* 0x0000000419057287 */ /* 0x000fc6000c000000 */
[----:B------:R-:W-:Y:S01]  /*1620*/  UMOV UR4, UR13 ;  /* 0x0000000d00047c82 */ /* 0x000fe20008000000 */
[----:B------:R-:W-:Y:S01]  /*1630*/  UMOV UR10, UR11 ;  /* 0x0000000b000a7c82 */ /* 0x000fe20008000000 */
[----:B------:R-:W-:Y:S02]  /*1640*/  USHF.R.U32.HI UR4, URZ, UR26, UR4 ;  /* 0x0000001aff047299 */ /* 0x000fe40008011604 */
[----:B------:R-:W-:Y:S01]  /*1650*/  @UP2 USHF.R.U32.HI UR7, URZ, UR9, UR10 ;  /* 0x00000009ff072299 */ /* 0x000fe2000801160a */
[----:B------:R-:W-:Y:S01]  /*1660*/  UMOV UR14, UR15 ;  /* 0x0000000f000e7c82 */ /* 0x000fe20008000000 */
[----:B------:R-:W-:Y:S02]  /*1670*/  USEL UR4, UR46, UR4, !UP3 ;  /* 0x000000042e047287 */ /* 0x000fe4000d800000 */
[----:B------:R-:W-:Y:S02]  /*1680*/  @UP2 USHF.R.U32.HI UR6, URZ, UR9, UR14 ;  /* 0x00000009ff062299 */ /* 0x000fe4000801160e */
[----:B------:R-:W-:-:S02]  /*1690*/  UIMAD UR7, UR7, UR21, URZ ;  /* 0x00000015070772a4 */ /* 0x000fc4000f8e02ff */
[----:B------:R-:W-:Y:S02]  /*16a0*/  UIMAD UR12, UR6, UR21, URZ ;  /* 0x00000015060c72a4 */ /* 0x000fe4000f8e02ff */
[----:B------:R-:W-:Y:S02]  /*16b0*/  UISETP.GE.AND UP0, UPT, UR4, UR7, UPT ;  /* 0x000000070400728c */ /* 0x000fe4000bf06270 */
[----:B------:R-:W-:Y:S02]  /*16c0*/  UIMAD.WIDE.U32 UR10, UR4, UR8, URZ ;  /* 0x00000008040a72a5 */ /* 0x000fe4000f8e00ff */
[----:B------:R-:W-:Y:S02]  /*16d0*/  UISETP.GE.OR UP0, UPT, UR5, UR12, UP0 ;  /* 0x0000000c0500728c */ /* 0x000fe40008706670 */
[----:B------:R-:W-:Y:S02]  /*16e0*/  UIMAD.WIDE.U32 UR12, UR5, UR8, URZ ;  /* 0x00000008050c72a5 */ /* 0x000fe4000f8e00ff */
[----:B------:R-:W-:Y:S01]  /*16f0*/  UIADD3 UR10, UPT, UPT, -UR4, URZ, URZ ;  /* 0x000000ff040a7290 */ /* 0x000fe2000fffe1ff */
[----:B------:R-:W-:Y:S01]  /*1700*/  UMOV UR8, UR11 ;  /* 0x0000000b00087c82 */ /* 0x000fe20008000000 */
[----:B------:R-:W-:-:S02]  /*1710*/  UIADD3 UR45, UPT, UPT, -UR5, URZ, URZ ;  /* 0x000000ff052d7290 */ /* 0x000fc4000fffe1ff */
[----:B------:R-:W-:-:S03]  /*1720*/  USHF.R.U32.HI UR8, URZ, UR9, UR8 ;  /* 0x00000009ff087299 */ /* 0x000fc60008011608 */
[----:B------:R-:W-:Y:S01]  /*1730*/  @!UP0 UMOV UR7, UR13 ;  /* 0x0000000d00078c82 */ /* 0x000fe20008000000 */
[----:B------:R-:W-:Y:S02]  /*1740*/  UIMAD UR46, UR18, UR10, UR46 ;  /* 0x0000000a122e72a4 */ /* 0x000fe4000f8e022e */
[----:B------:R-:W-:Y:S02]  /*1750*/  USEL UR8, UR4, UR8, !UP2 ;  /* 0x0000000804087287 */ /* 0x000fe4000d000000 */
[----:B------:R-:W-:Y:S02]  /*1760*/  @!UP0 USHF.R.U32.HI UR7, URZ, UR9, UR7 ;  /* 0x00000009ff078299 */ /* 0x000fe40008011607 */
[----:B------:R-:W-:Y:S02]  /*1770*/  UIADD3 UR9, UPT, UPT, -UR8, URZ, URZ ;  /* 0x000000ff08097290 */ /* 0x000fe4000fffe1ff */
[----:B------:R-:W-:Y:S02]  /*1780*/  @!UP0 USEL UR7, UR5, UR7, !UP2 ;  /* 0x0000000705078287 */ /* 0x000fe4000d000000 */
[----:B------:R-:W-:-:S02]  /*1790*/  UIMAD UR9, UR21, UR9, UR4 ;  /* 0x00000009150972a4 */ /* 0x000fc4000f8e0204 */
[----:B------:R-:W-:Y:S02]  /*17a0*/  @!UP0 UIADD3 UR8, UPT, UPT, UR8, -UR7, URZ ;  /* 0x8000000708088290 */ /* 0x000fe4000fffe0ff */
[----:B------:R-:W-:Y:S02]  /*17b0*/  @!UP0 UIMAD UR6, UR9, UR6, UR7 ;  /* 0x00000006090682a4 */ /* 0x000fe4000f8e0207 */
[----:B------:R-:W-:Y:S02]  /*17c0*/  @!UP0 UIMAD UR4, UR8, UR21, UR5 ;  /* 0x00000015080482a4 */ /* 0x000fe4000f8e0205 */
[----:B------:R-:W-:Y:S02]  /*17d0*/  UIMAD UR45, UR23, UR45, UR25 ;  /* 0x0000002d172d72a4 */ /* 0x000fe4000f8e0219 */
[----:B------:R-:W-:Y:S01]  /*17e0*/  UIMAD UR46, UR4, UR18, UR46 ;  /* 0x00000012042e72a4 */ /* 0x000fe2000f8e022e */
[----:B------:R-:W-:Y:S02]  /*17f0*/  @!UP0 UMOV UR5, UR6 ;  /* 0x0000000600058c82 */ /* 0x000fe40008000000 */
[----:B------:R-:W-:-:S12]  /*1800*/  UIMAD UR45, UR5, UR23, UR45 ;  /* 0x00000017052d72a4 */ /* 0x000fd8000f8e022d */
.L_x_19:
[----:B------:R-:W-:Y:S02]  /*1810*/  UISETP.NE.AND UP2, UPT, UR27, 0x1, UPT ;  /* 0x000000011b00788c */ /* 0x000fe4000bf45270 */
[----:B------:R-:W-:Y:S02]  /*1820*/  UISETP.NE.AND UP0, UPT, UR20, 0x2, UPT ;  /* 0x000000021400788c */ /* 0x000fe4000bf05270 */
[----:B------:R-:W-:Y:S02]  /*1830*/  ULOP3.LUT UR24, UR24, 0x600, URZ, 0xc0, !UPT ;  /* 0x0000060018187892 */ /* 0x000fe4000f8ec0ff */
[----:B------:R-:W-:-:S03]  /*1840*/  USHF.L.U32 UR21, UR28, UR22, URZ ;  /* 0x000000161c157299 */ /* 0x000fc600080006ff */
[----:B------:R-:W-:Y:S09]  /*1850*/  BRA.U UP2, `(.L_x_20) ;  /* 0x0000000102407547 */ /* 0x000ff2000b800000 */
[----:B------:R-:W2:Y:S01]  /*1860*/  LDCU.128 UR8, c[0x0][0xb10] ;  /* 0x00016200ff0877ac */ /* 0x000ea20008000c00 */
[----:B------:R-:W3:Y:S01]  /*1870*/  LDCU UR12, c[0x0][0xb0c] ;  /* 0x00016180ff0c77ac */ /* 0x000ee20008000800 */
[----:B------:R-:W4:Y:S01]  /*1880*/  LDCU UR13, c[0x0][0xb20] ;  /* 0x00016400ff0d77ac */ /* 0x000f220008000800 */
[----:B--2---:R-:W-:Y:S02]  /*1890*/  UIMAD.WIDE.U32 UR4, UR45, UR8, URZ ;  /* 0x000000082d0472a5 */ /* 0x004fe4000f8e00ff */
[----:B------:R-:W-:Y:S02]  /*18a0*/  UIMAD.WIDE.U32 UR6, UR46, UR11, URZ ;  /* 0x0000000b2e0672a5 */ /* 0x000fe4000f8e00ff */
[----:B---3--:R-:W-:Y:S02]  /*18b0*/  UISETP.NE.AND UP2, UPT, UR12, 0x1, UPT ;  /* 0x000000010c00788c */ /* 0x008fe4000bf45270 */
[----:B------:R-:W-:-:S03]  /*18c0*/  USHF.R.U32.HI UR5, URZ, UR9, UR5 ;  /* 0x00000009ff057299 */ /* 0x000fc60008011605 */
[----:B------:R-:W-:Y:S01]  /*18d0*/  UMOV UR4, UR7 ;  /* 0x0000000700047c82 */ /* 0x000fe20008000000 */
[----:B------:R-:W-:Y:S02]  /*18e0*/  USEL UR5, UR45, UR5, !UP2 ;  /* 0x000000052d057287 */ /* 0x000fe4000d000000 */
[----:B------:R-:W-:Y:S02]  /*18f0*/  UISETP.NE.AND UP2, UPT, UR10, 0x1, UPT ;  /* 0x000000010a00788c */ /* 0x000fe4000bf45270 */
[----:B----4-:R-:W-:-:S04]  /*1900*/  USHF.R.U32.HI UR4, URZ, UR13, UR4 ;  /* 0x0000000dff047299 */ /* 0x010fc80008011604 */
[----:B------:R-:W-:-:S04]  /*1910*/  USEL UR4, UR46, UR4, !UP2 ;  /* 0x000000042e047287 */ /* 0x000fc8000d000000 */
[----:B------:R-:W-:Y:S02]  /*1920*/  UIADD3 UR6, UPT, UPT, -UR4, UR5, URZ ;  /* 0x0000000504067290 */ /* 0x000fe4000fffe1ff */
[----:B------:R-:W-:Y:S02]  /*1930*/  UIADD3 UR4, UPT, UPT, UR4, -UR5, URZ ;  /* 0x8000000504047290 */ /* 0x000fe4000fffe0ff */
[----:B------:R-:W-:Y:S02]  /*1940*/  UIMAD UR46, UR6, UR10, UR46 ;  /* 0x0000000a062e72a4 */ /* 0x000fe4000f8e022e */
[----:B------:R-:W-:-:S12]  /*1950*/  UIMAD UR45, UR4, UR12, UR45 ;  /* 0x0000000c042d72a4 */ /* 0x000fd8000f8e022d */
.L_x_20:
[----:B------:R-:W-:Y:S05]  /*1960*/  BRA.U !UP6, `(.L_x_21) ;  /* 0x000000010e0c7547 */ /* 0x000fea000b800000 */
[----:B------:R-:W-:Y:S01]  /*1970*/  UCGABAR_WAIT ;  /* 0x0000000000007dc7 */ /* 0x000fe20008000000 */
[----:B------:R-:W-:Y:S01]  /*1980*/  CCTL.IVALL ;  /* 0x00000000ff00798f */ /* 0x000fe20002000000 */
[----:B------:R-:W-:Y:S05]  /*1990*/  BRA `(.L_x_22) ;  /* 0x0000000000047947 */ /* 0x000fea0003800000 */
.L_x_21:
[----:B------:R-:W-:Y:S06]  /*19a0*/  BAR.SYNC.DEFER_BLOCKING 0x0 ;  /* 0x0000000000007b1d */ /* 0x000fec0000010000 */
.L_x_22:
[----:B------:R-:W-:Y:S05]  /*19b0*/  BRA.U UP0, `(.L_x_23) ;  /* 0x0000001d00247547 */ /* 0x000fea000b800000 */
[----:B------:R-:W2:Y:S01]  /*19c0*/  LDCU UR6, c[0x0][0x38c] ;  /* 0x00007180ff0677ac */ /* 0x000ea20008000800 */
[----:B------:R-:W-:Y:S01]  /*19d0*/  PLOP3.LUT P1, PT, PT, PT, UP4, 0x80, 0x8 ;  /* 0x000000000008781c */ /* 0x000fe20003f2f048 */
[----:B------:R-:W-:Y:S01]  /*19e0*/  IMAD.MOV.U32 R12, RZ, RZ, 0x1 ;  /* 0x00000001ff0c7424 */ /* 0x000fe200078e00ff */
[----:B------:R-:W-:Y:S01]  /*19f0*/  ISETP.NE.AND P2, PT, R0, RZ, P3 ;  /* 0x000000ff0000720c */ /* 0x000fe20001f45270 */
[----:B------:R-:W-:Y:S01]  /*1a00*/  UISETP.NE.AND UP1, UPT, UR20, URZ, UPT ;  /* 0x000000ff1400728c */ /* 0x000fe2000bf25270 */
[----:B------:R-:W-:Y:S02]  /*1a10*/  PLOP3.LUT P1, PT, P1, PT, PT, 0x8, 0x80 ;  /* 0x000000000080781c */ /* 0x000fe40000f2e170 */
[----:B------:R-:W-:Y:S01]  /*1a20*/  CS2R R10, SRZ ;  /* 0x00000000000a7805 */ /* 0x000fe2000001ff00 */
[----:B------:R-:W-:Y:S01]  /*1a30*/  IMAD.MOV.U32 R9, RZ, RZ, RZ ;  /* 0x000000ffff097224 */ /* 0x000fe200078e00ff */
[----:B------:R-:W3:Y:S01]  /*1a40*/  LDCU UR39, c[0x0][0x370] ;  /* 0x00006e00ff2777ac */ /* 0x000ee20008000800 */
[----:B------:R-:W-:Y:S01]  /*1a50*/  IMAD.MOV.U32 R8, RZ, RZ, 0x1 ;  /* 0x00000001ff087424 */ /* 0x000fe200078e00ff */
[----:B------:R-:W-:Y:S01]  /*1a60*/  USHF.L.U32 UR49, UR25, 0x7, URZ ;  /* 0x0000000719317899 */ /* 0x000fe200080006ff */
[----:B------:R-:W4:Y:S01]  /*1a70*/  LDCU.64 UR26, c[0x0][0x348] ;  /* 0x00006900ff1a77ac */ /* 0x000f220008000a00 */
[----:B--2---:R-:W-:-:S02]  /*1a80*/  UIADD3 UR5, UPT, UPT, UR6, 0x3f, URZ ;  /* 0x0000003f06057890 */ /* 0x004fc4000fffe0ff */
[----:B------:R-:W-:Y:S02]  /*1a90*/  UIADD3 UR48, UPT, UPT, UR6, 0x7e, URZ ;  /* 0x0000007e06307890 */ /* 0x000fe4000fffe0ff */
[----:B------:R-:W-:Y:S01]  /*1aa0*/  USHF.R.S32.HI UR4, URZ, 0x1f, UR5 ;  /* 0x0000001fff047899 */ /* 0x000fe20008011405 */
[----:B------:R-:W2:Y:S03]  /*1ab0*/  LDCU UR38, c[0x0][0x374] ;  /* 0x00006e80ff2677ac */ /* 0x000ea60008000800 */
[----:B------:R-:W-:Y:S02]  /*1ac0*/  ULEA.HI UR4, UR4, UR5, URZ, 0x6 ;  /* 0x0000000504047291 */ /* 0x000fe4000f8f30ff */
[----:B------:R-:W-:Y:S02]  /*1ad0*/  USHF.L.U32 UR5, UR25, 0x5, URZ ;  /* 0x0000000519057899 */ /* 0x000fe400080006ff */
[----:B------:R-:W-:-:S02]  /*1ae0*/  USHF.R.S32.HI UR41, URZ, 0x6, UR4 ;  /* 0x00000006ff297899 */ /* 0x000fc40008011404 */
[----:B------:R-:W-:Y:S02]  /*1af0*/  UIADD3 UR4, UPT, UPT, UR6, -0x1, URZ ;  /* 0xffffffff06047890 */ /* 0x000fe4000fffe0ff */
[----:B------:R-:W-:Y:S02]  /*1b00*/  UISETP.LT.U32.AND UP0, UPT, UR41, 0x14, UPT ;  /* 0x000000142900788c */ /* 0x000fe4000bf01070 */
[----:B------:R-:W-:Y:S02]  /*1b10*/  UISETP.GE.U32.AND UP2, UPT, UR4, -0x7f, UPT ;  /* 0xffffff810400788c */ /* 0x000fe4000bf46070 */
[----:B------:R-:W-:Y:S02]  /*1b20*/  USEL UR40, UR41, 0x14, UP0 ;  /* 0x0000001429287887 */ /* 0x000fe40008000000 */
[----:B------:R-:W-:Y:S02]  /*1b30*/  ULOP3.LUT UR5, UR5, 0x20, URZ, 0xc0, !UPT ;  /* 0x0000002005057892 */ /* 0x000fe4000f8ec0ff */
[----:B------:R-:W-:-:S02]  /*1b40*/  UIADD3 UR4, UPT, UPT, UR40, -0x1, URZ ;  /* 0xffffffff28047890 */ /* 0x000fc4000fffe0ff */
[----:B------:R-:W-:Y:S02]  /*1b50*/  ULEA.HI UR44, UR24, UR5, URZ, 0x1a ;  /* 0x00000005182c7291 */ /* 0x000fe4000f8fd0ff */
[----:B------:R-:W-:Y:S02]  /*1b60*/  USEL UR25, UR37, 0x2, UP1 ;  /* 0x0000000225197887 */ /* 0x000fe40008800000 */
[----:B------:R-:W-:Y:S02]  /*1b70*/  @UP2 UIADD3 UR4, UPT, UPT, UR40, URZ, URZ ;  /* 0x000000ff28042290 */ /* 0x000fe4000fffe0ff */
[----:B------:R-:W-:Y:S02]  /*1b80*/  UIADD3 UR47, UPT, UPT, UR41, -UR40, URZ ;  /* 0x80000028292f7290 */ /* 0x000fe4000fffe0ff */
[----:B------:R-:W-:Y:S02]  /*1b90*/  UIADD3 UR28, UPT, UPT, UR4, 0x1, URZ ;  /* 0x00000001041c7890 */ /* 0x000fe4000fffe0ff */
[----:B------:R-:W-:Y:S01]  /*1ba0*/  UIADD3 UR43, UPT, UPT, -UR4, URZ, URZ ;  /* 0x000000ff042b7290 */ /* 0x000fe2000fffe1ff */
[----:B--234-:R-:W-:-:S11]  /*1bb0*/  UMOV UR5, URZ ;  /* 0x000000ff00057c82 */ /* 0x01cfd60008000000 */
.L_x_43:
[----:B------:R-:W-:Y:S01]  /*1bc0*/  UISETP.NE.AND UP0, UPT, UR55, URZ, UPT ;  /* 0x000000ff3700728c */ /* 0x000fe2000bf05270 */
[----:B------:R-:W2:Y:S08]  /*1bd0*/  S2UR UR55, SR_CgaCtaId ;  /* 0x00000000003779c3 */ /* 0x000eb00000008800 */
[----:B------:R-:W-:Y:S05]  /*1be0*/  BRA.U UP0, `(.L_x_24) ;  /* 0x0000000100347547 */ /* 0x000fea000b800000 */
[----:B------:R-:W3:Y:S01]  /*1bf0*/  S2R R0, SR_CgaCtaId ;  /* 0x0000000000007919 */ /* 0x000ee20000008800 */
[----:B------:R-:W-:-:S04]  /*1c00*/  MOV R2, 0x400 ;  /* 0x0000040000027802 */ /* 0x000fc80000000f00 */
[----:B---3--:R-:W-:Y:S02]  /*1c10*/  LEA R0, R0, R2, 0x18 ;  /* 0x0000000200007211 */ /* 0x008fe400078ec0ff */
[----:B------:R-:W-:-:S03]  /*1c20*/  SHF.L.U32 R2, R8, 0x1f, RZ ;  /* 0x0000001f08027819 */ /* 0x000fc600000006ff */
[----:B------:R-:W-:-:S04]  /*1c30*/  IMAD R0, R9, 0x8, R0 ;  /* 0x0000000809007824 */ /* 0x000fc800078e0200 */
[----:B------:R-:W3:Y:S02]  /*1c40*/  SYNCS.PHASECHK.TRANS64.TRYWAIT P0, [R0+URZ+0x1d0], R2 ;  /* 0x0001d002000075a7 */ /* 0x000ee400080011ff */
[----:B---3--:R-:W-:Y:S05]  /*1c50*/  @!P0 BRA `(.L_x_25) ;  /* 0x0000006400808947 */ /* 0x008fea0003800000 */
.L_x_130:
[----:B------:R-:W-:Y:S01]  /*1c60*/  VIADD R9, R9, 0x1 ;  /* 0x0000000109097836 */ /* 0x000fe20000000000 */
[----:B------:R3:W-:Y:S04]  /*1c70*/  SYNCS.ARRIVE.TRANS64.A1T0 RZ, [R0+URZ+0x1c0], RZ ;  /* 0x0001c0ff00ff79a7 */ /* 0x0007e800081000ff */
[----:B------:R-:W-:-:S04]  /*1c80*/  ISETP.NE.AND P0, PT, R9, 0x2, PT ;  /* 0x000000020900780c */ /* 0x000fc80003f05270 */
[----:B------:R-:W-:Y:S02]  /*1c90*/  SEL R9, R9, RZ, P0 ;  /* 0x000000ff09097207 */ /* 0x000fe40000000000 */
[----:B---3--:R-:W-:-:S04]  /*1ca0*/  SEL R0, RZ, 0x1, P0 ;  /* 0x00000001ff007807 */ /* 0x008fc80000000000 */
[----:B------:R-:W-:-:S07]  /*1cb0*/  LOP3.LUT R8, R8, R0, RZ, 0x3c, !PT ;  /* 0x0000000008087212 */ /* 0x000fce00078e3cff */
.L_x_24:
[----:B------:R-:W-:Y:S01]  /*1cc0*/  UMOV UR6, 0x400 ;  /* 0x0000040000067882 */ /* 0x000fe20000000000 */
[----:B------:R-:W-:Y:S01]  /*1cd0*/  SHF.L.U32 R0, R12, 0x1f, RZ ;  /* 0x0000001f0c007819 */ /* 0x000fe200000006ff */
[----:B--2---:R-:W-:Y:S02]  /*1ce0*/  ULEA UR6, UR55, UR6, 0x18 ;  /* 0x0000000637067291 */ /* 0x004fe4000f8ec0ff */
[----:B------:R-:W-:Y:S02]  /*1cf0*/  UISETP.GE.U32.AND UP0, UPT, UR48, 0x7f, UPT ;  /* 0x0000007f3000788c */ /* 0x000fe4000bf06070 */
[----:B------:R-:W-:Y:S02]  /*1d00*/  ULEA UR4, UR5, UR6, 0x3 ;  /* 0x0000000605047291 */ /* 0x000fe4000f8e18ff */
[----:B------:R-:W-:Y:S01]  /*1d10*/  ULEA UR11, UR46, UR44, 0x6 ;  /* 0x0000002c2e0b7291 */ /* 0x000fe2000f8e30ff */
[----:B------:R-:W-:-:S06]  /*1d20*/  UMOV UR7, URZ ;  /* 0x000000ff00077c82 */ /* 0x000fcc0008000000 */
[----:B------:R2:W3:Y:S01]  /*1d30*/  SYNCS.PHASECHK.TRANS64.TRYWAIT P0, [UR4+0xa0], R0 ;  /* 0x0000a000ff0075a7 */ /* 0x0004e20008001104 */
[----:B------:R-:W-:-:S04]  /*1d40*/  ULEA.HI UR4, UR45, UR45, URZ, 0x1 ;  /* 0x0000002d2d047291 */ /* 0x000fc8000f8f08ff */
[----:B------:R-:W-:-:S04]  /*1d50*/  USHF.L.U32 UR4, UR4, 0x7, URZ ;  /* 0x0000000704047899 */ /* 0x000fc800080006ff */
[----:B------:R-:W-:-:S04]  /*1d60*/  ULOP3.LUT UR35, UR4, 0xffffff00, URZ, 0xc0, !UPT ;  /* 0xffffff0004237892 */ /* 0x000fc8000f8ec0ff */
[----:B------:R-:W-:Y:S01]  /*1d70*/  ULOP3.LUT UR35, UR35, 0x80, UR49, 0xf8, !UPT ;  /* 0x0000008023237892 */ /* 0x000fe2000f8ef831 */
[----:B------:R-:W-:Y:S11]  /*1d80*/  BRA.U !UP0, `(.L_x_26) ;  /* 0x0000000108c47547 */ /* 0x000ff6000b800000 */
[----:B------:R-:W-:Y:S01]  /*1d90*/  UMOV UR13, UR43 ;  /* 0x0000002b000d7c82 */ /* 0x000fe20008000000 */
[----:B------:R-:W-:Y:S01]  /*1da0*/  UMOV UR4, UR5 ;  /* 0x0000000500047c82 */ /* 0x000fe20008000000 */
[----:B------:R-:W-:-:S05]  /*1db0*/  UMOV UR34, URZ ;  /* 0x000000ff00227c82 */ /* 0x000fca0008000000 */
.L_x_32:
[----:B------:R-:W-:Y:S01]  /*1dc0*/  ULEA UR33, UR4, UR6, 0x3 ;  /* 0x0000000604217291 */ /* 0x000fe2000f8e18ff */
[----:B------:R-:W-:Y:S01]  /*1dd0*/  @P3 MOV R2, 0x5000 ;  /* 0x0000500000023802 */ /* 0x000fe20000000f00 */
[----:B-1-34-:R-:W-:Y:S10]  /*1de0*/  @P0 BRA `(.L_x_27) ;  /* 0x00000000000c0947 */ /* 0x01aff40003800000 */
[----:B------:R-:W-:-:S04]  /*1df0*/  SHF.L.U32 R3, R12, 0x1f, RZ ;  /* 0x0000001f0c037819 */ /* 0x000fc800000006ff */
[----:B------:R-:W3:Y:S02]  /*1e00*/  SYNCS.PHASECHK.TRANS64.TRYWAIT P0, [UR33+0xa0], R3 ;  /* 0x0000a003ff0075a7 */ /* 0x000ee40008001121 */
[----:B---3--:R-:W-:Y:S05]  /*1e10*/  @!P0 BRA `(.L_x_28) ;  /* 0x0000006400248947 */ /* 0x008fea0003800000 */
.L_x_27:
[----:B------:R3:W-:Y:S01]  /*1e20*/  @P3 SYNCS.ARRIVE.TRANS64 RZ, [UR33], R2 ;  /* 0x00000002ffff39a7 */ /* 0x0007e20008000021 */
[----:B------:R-:W-:Y:S02]  /*1e30*/  ULOP3.LUT UR5, UR25, 0x2, URZ, 0xfc, !UPT ;  /* 0x0000000219057892 */ /* 0x000fe4000f8efcff */
[----:B------:R-:W-:Y:S02]  /*1e40*/  UIADD3 UR13, UPT, UPT, UR13, 0x1, URZ ;  /* 0x000000010d0d7890 */ /* 0x000fe4000fffe0ff */
[----:B------:R-:W-:Y:S02]  /*1e50*/  UISETP.NE.AND UP0, UPT, UR5, 0x2, UPT ;  /* 0x000000020500788c */ /* 0x000fe4000bf05270 */
[----:B------:R-:W-:-:S07]  /*1e60*/  UISETP.NE.AND UP2, UPT, UR13, 0x1, UPT ;  /* 0x000000010d00788c */ /* 0x000fce000bf45270 */
[----:B------:R-:W-:Y:S05]  /*1e70*/  BRA.U UP0, `(.L_x_29) ;  /* 0x0000000100047547 */ /* 0x000fea000b800000 */
[----:B-1----:R-:W-:Y:S05]  /*1e80*/  BPT.TRAP 0x1 ;  /* 0x000000040000795c */ /* 0x002fea0000300000 */
.L_x_29:
[----:B------:R-:W-:Y:S04]  /*1e90*/  BSSY.RECONVERGENT B0, `(.L_x_30) ;  /* 0x0000003000007945 */ /* 0x000fe80003800200 */
[----:B------:R-:W-:Y:S05]  /*1ea0*/  @!P2 BRA `(.L_x_31) ;  /* 0x000000000004a947 */ /* 0x000fea0003800000 */
[----:B-1----:R-:W-:Y:S05]  /*1eb0*/  BPT.TRAP 0x1 ;  /* 0x000000040000795c */ /* 0x002fea0000300000 */
.L_x_31:
[----:B-1----:R-:W-:Y:S05]  /*1ec0*/  BSYNC.RECONVERGENT B0 ;  /* 0x0000000000007941 */ /* 0x002fea0003800200 */
.L_x_30:
[----:B------:R-:W-:Y:S02]  /*1ed0*/  UIADD3 UR5, UPT, UPT, UR4, 0x1, URZ ;  /* 0x0000000104057890 */ /* 0x000fe4000fffe0ff */
[----:B------:R-:W-:Y:S02]  /*1ee0*/  ULEA UR32, UR4, UR6, 0xd ;  /* 0x0000000604207291 */ /* 0x000fe4000f8e68ff */
[----:B------:R-:W-:Y:S02]  /*1ef0*/  UISETP.NE.AND UP0, UPT, UR5, 0x14, UPT ;  /* 0x000000140500788c */ /* 0x000fe4000bf05270 */
[----:B------:R-:W-:Y:S02]  /*1f00*/  UIADD3 UR16, UP1, UPT, UR26, 0x80, URZ ;  /* 0x000000801a107890 */ /* 0x000fe4000ff3e0ff */
[----:B------:R-:W-:Y:S02]  /*1f10*/  USEL UR8, URZ, 0x1, UP0 ;  /* 0x00000001ff087887 */ /* 0x000fe40008000000 */
[----:B------:R-:W-:-:S02]  /*1f20*/  USEL UR5, UR5, URZ, UP0 ;  /* 0x000000ff05057287 */ /* 0x000fc40008000000 */
[----:B------:R-:W-:Y:S02]  /*1f30*/  UIADD3 UR14, UP0, UPT, UR26, 0x180, URZ ;  /* 0x000001801a0e7890 */ /* 0x000fe4000ff1e0ff */
[----:B------:R-:W-:Y:S01]  /*1f40*/  LOP3.LUT R12, R12, UR8, RZ, 0x3c, !PT ;  /* 0x000000080c0c7c12 */ /* 0x000fe2000f8e3cff */
[----:B------:R-:W-:Y:S02]  /*1f50*/  ULEA UR8, UR4, UR24, 0xb ;  /* 0x0000001804087291 */ /* 0x000fe4000f8e58ff */
[----:B------:R-:W-:Y:S01]  /*1f60*/  ULEA UR7, UR5, UR6, 0x3 ;  /* 0x0000000605077291 */ /* 0x000fe2000f8e18ff */
[----:B--2---:R-:W-:Y:S01]  /*1f70*/  SHF.L.U32 R0, R12, 0x1f, RZ ;  /* 0x0000001f0c007819 */ /* 0x004fe200000006ff */
[----:B------:R-:W-:Y:S02]  /*1f80*/  ULOP3.LUT UR33, UR33, 0xfefffff8, URZ, 0xc0, !UPT ;  /* 0xfefffff821217892 */ /* 0x000fe4000f8ec0ff */
[----:B------:R-:W-:Y:S02]  /*1f90*/  UIADD3.X UR17, UPT, UPT, URZ, UR27, URZ, UP1, !UPT ;  /* 0x0000001bff117290 */ /* 0x000fe40008ffe4ff */
[----:B------:R-:W-:-:S02]  /*1fa0*/  UIADD3 UR32, UPT, UPT, UR32, 0x4600, URZ ;  /* 0x0000460020207890 */ /* 0x000fc4000fffe0ff */
[----:B------:R-:W-:Y:S01]  /*1fb0*/  UIADD3 UR8, UPT, UPT, UR6, 0x2c600, UR8 ;  /* 0x0002c60006087890 */ /* 0x000fe2000fffe008 */
[----:B------:R4:W1:Y:S01]  /*1fc0*/  SYNCS.PHASECHK.TRANS64.TRYWAIT P0, [UR7+0xa0], R0 ;  /* 0x0000a000ff0075a7 */ /* 0x0008620008001107 */
[----:B------:R-:W-:Y:S02]  /*1fd0*/  UIADD3.X UR15, UPT, UPT, URZ, UR27, URZ, UP0, !UPT ;  /* 0x0000001bff0f7290 */ /* 0x000fe400087fe4ff */
[----:B------:R-:W-:Y:S01]  /*1fe0*/  UPRMT UR4, URZ, 0x5410, UR21 ;  /* 0x00005410ff047896 */ /* 0x000fe20008000015 */
[----:B------:R-:W-:Y:S01]  /*1ff0*/  UMOV UR18, 0x0 ;  /* 0x0000000000127882 */ /* 0x000fe20000000000 */
[----:B------:R-:W-:Y:S01]  /*2000*/  UMOV UR19, 0x10000000 ;  /* 0x1000000000137882 */ /* 0x000fe20000000000 */
[----:B------:R-:W-:Y:S01]  /*2010*/  UMOV UR10, UR34 ;  /* 0x00000022000a7c82 */ /* 0x000fe20008000000 */
[----:B------:R-:W-:Y:S01]  /*2020*/  UMOV UR12, UR36 ;  /* 0x00000024000c7c82 */ /* 0x000fe20008000000 */
[----:B------:R-:W-:Y:S01]  /*2030*/  UMOV UR9, UR33 ;  /* 0x0000002100097c82 */ /* 0x000fe20008000000 */
[----:B------:R2:W-:Y:S01]  /*2040*/  UTMALDG.3D.2CTA [UR32], [UR16], desc[UR18] ;  /* 0x00001220100075b4 */ /* 0x0005e20008211000 */
[----:B------:R-:W-:-:S02]  /*2050*/  UMOV UR7, UR28 ;  /* 0x0000001c00077c82 */ /* 0x000fc40008000000 */
[----:B------:R3:W-:Y:S01]  /*2060*/  UTMALDG.3D.MULTICAST.2CTA [UR8], [UR14], UR4, desc[UR18] ;  /* 0x000012080e0073b4 */ /* 0x0007e20008211804 */
[----:B--2---:R-:W-:Y:S01]  /*2070*/  UIADD3 UR34, UPT, UPT, UR34, 0x40, URZ ;  /* 0x0000004022227890 */ /* 0x004fe2000fffe0ff */
[----:B---3--:R-:W-:Y:S01]  /*2080*/  UMOV UR4, UR5 ;  /* 0x0000000500047c82 */ /* 0x008fe20008000000 */
[----:B------:R-:W-:Y:S10]  /*2090*/  BRA.U UP2, `(.L_x_32) ;  /* 0xfffffffd02487547 */ /* 0x000ff4000b83ffff */
.L_x_26:
[----:B------:R-:W-:Y:S01]  /*20a0*/  ULEA UR4, UR5, UR6, 0x3 ;  /* 0x0000000605047291 */ /* 0x000fe2000f8e18ff */
[----:B--2-4-:R-:W-:Y:S01]  /*20b0*/  SHF.L.U32 R0, R12, 0x1f, RZ ;  /* 0x0000001f0c007819 */ /* 0x014fe200000006ff */
[----:B------:R-:W-:Y:S01]  /*20c0*/  @!P1 SYNCS.ARRIVE.TRANS64.A1T0 RZ, [UR6+0x158], RZ ;  /* 0x000158ffffff99a7 */ /* 0x000fe20008100006 */
[----:B------:R-:W-:-:S06]  /*20d0*/  UISETP.GT.AND UP0, UPT, UR41, UR40, UPT ;  /* 0x000000282900728c */ /* 0x000fcc000bf04270 */
[----:B-1-3--:R1:W2:Y:S03]  /*20e0*/  SYNCS.PHASECHK.TRANS64.TRYWAIT P0, [UR4+0xa0], R0 ;  /* 0x0000a000ff0075a7 */ /* 0x00a2a60008001104 */
[----:B------:R-:W-:Y:S05]  /*20f0*/  BRA.U !UP0, `(.L_x_33) ;  /* 0x0000000108c47547 */ /* 0x000fea000b800000 */
[----:B------:R-:W-:Y:S01]  /*2100*/  UIADD3 UR13, UPT, UPT, UR47, UR7, URZ ;  /* 0x000000072f0d7290 */ /* 0x000fe2000fffe0ff */
[----:B------:R-:W-:-:S11]  /*2110*/  UMOV UR4, UR5 ;  /* 0x0000000500047c82 */ /* 0x000fd60008000000 */
.L_x_39:
[----:B------:R-:W-:Y:S01]  /*2120*/  ULEA UR17, UR4, UR6, 0x3 ;  /* 0x0000000604117291 */ /* 0x000fe2000f8e18ff */
[----:B--2---:R-:W-:Y:S01]  /*2130*/  @P3 MOV R2, 0x5000 ;  /* 0x0000500000023802 */ /* 0x004fe20000000f00 */
[----:B--2-4-:R-:W-:Y:S10]  /*2140*/  @P0 BRA `(.L_x_34) ;  /* 0x00000000000c0947 */ /* 0x014ff40003800000 */
[----:B------:R-:W-:-:S04]  /*2150*/  SHF.L.U32 R3, R12, 0x1f, RZ ;  /* 0x0000001f0c037819 */ /* 0x000fc800000006ff */
[----:B------:R-:W2:Y:S02]  /*2160*/  SYNCS.PHASECHK.TRANS64.TRYWAIT P0, [UR17+0xa0], R3 ;  /* 0x0000a003ff0075a7 */ /* 0x000ea40008001111 */
[----:B--2---:R-:W-:Y:S05]  /*2170*/  @!P0 BRA `(.L_x_35) ;  /* 0x0000006000648947 */ /* 0x004fea0003800000 */
.L_x_34:
[----:B------:R2:W-:Y:S01]  /*2180*/  @P3 SYNCS.ARRIVE.TRANS64 RZ, [UR17], R2 ;  /* 0x00000002ffff39a7 */ /* 0x0005e20008000011 */
[----:B------:R-:W-:-:S04]  /*2190*/  ULOP3.LUT UR5, UR25, 0x2, URZ, 0xfc, !UPT ;  /* 0x0000000219057892 */ /* 0x000fc8000f8efcff */
[----:B------:R-:W-:-:S09]  /*21a0*/  UISETP.NE.AND UP0, UPT, UR5, 0x2, UPT ;  /* 0x000000020500788c */ /* 0x000fd2000bf05270 */
[----:B------:R-:W-:Y:S05]  /*21b0*/  BRA.U UP0, `(.L_x_36) ;  /* 0x0000000100047547 */ /* 0x000fea000b800000 */
[----:B------:R-:W-:Y:S05]  /*21c0*/  BPT.TRAP 0x1 ;  /* 0x000000040000795c */ /* 0x000fea0000300000 */
.L_x_36:
[----:B------:R-:W-:Y:S04]  /*21d0*/  BSSY.RECONVERGENT B0, `(.L_x_37) ;  /* 0x0000003000007945 */ /* 0x000fe80003800200 */
[----:B------:R-:W-:Y:S05]  /*21e0*/  @!P2 BRA `(.L_x_38) ;  /* 0x000000000004a947 */ /* 0x000fea0003800000 */
[----:B------:R-:W-:Y:S05]  /*21f0*/  BPT.TRAP 0x1 ;  /* 0x000000040000795c */ /* 0x000fea0000300000 */
.L_x_38:
[----:B------:R-:W-:Y:S05]  /*2200*/  BSYNC.RECONVERGENT B0 ;  /* 0x0000000000007941 */ /* 0x000fea0003800200 */
.L_x_37:
[----:B------:R-:W-:Y:S02]  /*2210*/  UIADD3 UR5, UPT, UPT, UR4, 0x1, URZ ;  /* 0x0000000104057890 */ /* 0x000fe4000fffe0ff */
[----:B------:R-:W-:Y:S02]  /*2220*/  USHF.L.U32 UR18, UR7, 0x6, URZ ;  /* 0x0000000607127899 */ /* 0x000fe400080006ff */
[----:B------:R-:W-:Y:S02]  /*2230*/  UISETP.NE.AND UP0, UPT, UR5, 0x14, UPT ;  /* 0x000000140500788c */ /* 0x000fe4000bf05270 */
[----:B------:R-:W-:Y:S02]  /*2240*/  UIADD3 UR7, UPT, UPT, UR7, 0x1, URZ ;  /* 0x0000000107077890 */ /* 0x000fe4000fffe0ff */
[----:B------:R-:W-:Y:S02]  /*2250*/  USEL UR9, URZ, 0x1, UP0 ;  /* 0x00000001ff097887 */ /* 0x000fe40008000000 */
[----:B------:R-:W-:-:S02]  /*2260*/  USEL UR5, UR5, URZ, UP0 ;  /* 0x000000ff05057287 */ /* 0x000fc40008000000 */
[----:B------:R-:W-:Y:S02]  /*2270*/  UIADD3 UR14, UP0, UPT, UR26, 0x180, URZ ;  /* 0x000001801a0e7890 */ /* 0x000fe4000ff1e0ff */
[----:B------:R-:W-:Y:S01]  /*2280*/  ULEA UR8, UR5, UR6, 0x3 ;  /* 0x0000000605087291 */ /* 0x000fe2000f8e18ff */
[----:B------:R-:W-:Y:S01]  /*2290*/  LOP3.LUT R12, R12, UR9, RZ, 0x3c, !PT ;  /* 0x000000090c0c7c12 */ /* 0x000fe2000f8e3cff */
[----:B------:R-:W-:Y:S02]  /*22a0*/  ULEA UR16, UR4, UR6, 0xd ;  /* 0x0000000604107291 */ /* 0x000fe4000f8e68ff */
[----:B------:R-:W-:Y:S01]  /*22b0*/  UIADD3 UR22, UP1, UPT, UR26, 0x80, URZ ;  /* 0x000000801a167890 */ /* 0x000fe2000ff3e0ff */
[----:B-1----:R-:W-:Y:S01]  /*22c0*/  SHF.L.U32 R0, R12, 0x1f, RZ ;  /* 0x0000001f0c007819 */ /* 0x002fe200000006ff */
[----:B------:R-:W-:Y:S02]  /*22d0*/  UIADD3.X UR15, UPT, UPT, URZ, UR27, URZ, UP0, !UPT ;  /* 0x0000001bff0f7290 */ /* 0x000fe400087fe4ff */
[----:B------:R-:W-:Y:S01]  /*22e0*/  UISETP.NE.AND UP0, UPT, UR7, UR13, UPT ;  /* 0x0000000d0700728c */ /* 0x000fe2000bf05270 */
[----:B------:R3:W4:Y:S01]  /*22f0*/  SYNCS.PHASECHK.TRANS64.TRYWAIT P0, [UR8+0xa0], R0 ;  /* 0x0000a000ff0075a7 */ /* 0x0007220008001108 */
[----:B------:R-:W-:-:S02]  /*2300*/  ULEA UR8, UR4, UR24, 0xb ;  /* 0x0000001804087291 */ /* 0x000fc4000f8e58ff */
[----:B------:R-:W-:Y:S02]  /*2310*/  ULOP3.LUT UR17, UR17, 0xfefffff8, URZ, 0xc0, !UPT ;  /* 0xfefffff811117892 */ /* 0x000fe4000f8ec0ff */
[----:B------:R-:W-:Y:S02]  /*2320*/  UIADD3 UR16, UPT, UPT, UR16, 0x4600, URZ ;  /* 0x0000460010107890 */ /* 0x000fe4000fffe0ff */
[----:B------:R-:W-:Y:S02]  /*2330*/  UIADD3.X UR23, UPT, UPT, URZ, UR27, URZ, UP1, !UPT ;  /* 0x0000001bff177290 */ /* 0x000fe40008ffe4ff */
[----:B------:R-:W-:Y:S02]  /*2340*/  UIADD3 UR8, UPT, UPT, UR6, 0x2c600, UR8 ;  /* 0x0002c60006087890 */ /* 0x000fe4000fffe008 */
[----:B------:R-:W-:Y:S01]  /*2350*/  UPRMT UR4, URZ, 0x5410, UR21 ;  /* 0x00005410ff047896 */ /* 0x000fe20008000015 */
[----:B------:R-:W-:Y:S01]  /*2360*/  UMOV UR30, 0x0 ;  /* 0x00000000001e7882 */ /* 0x000fe20000000000 */
[----:B------:R-:W-:Y:S01]  /*2370*/  UMOV UR31, 0x10000000 ;  /* 0x10000000001f7882 */ /* 0x000fe20000000000 */
[----:B------:R-:W-:Y:S01]  /*2380*/  UMOV UR19, UR35 ;  /* 0x0000002300137c82 */ /* 0x000fe20008000000 */
[----:B------:R-:W-:Y:S01]  /*2390*/  UMOV UR20, UR36 ;  /* 0x0000002400147c82 */ /* 0x000fe20008000000 */
[----:B------:R-:W-:Y:S01]  /*23a0*/  UMOV UR12, UR36 ;  /* 0x00000024000c7c82 */ /* 0x000fe20008000000 */
[----:B------:R-:W-:Y:S01]  /*23b0*/  UMOV UR9, UR17 ;  /* 0x0000001100097c82 */ /* 0x000fe20008000000 */
[----:B------:R-:W-:Y:S01]  /*23c0*/  UMOV UR10, UR18 ;  /* 0x00000012000a7c82 */ /* 0x000fe20008000000 */
[----:B------:R-:W-:Y:S01]  /*23d0*/  UTMALDG.3D.2CTA [UR16], [UR22], desc[UR30] ;  /* 0x00001e10160075b4 */ /* 0x000fe20008211000 */
[----:B------:R1:W-:Y:S02]  /*23e0*/  UTMALDG.3D.MULTICAST.2CTA [UR8], [UR14], UR4, desc[UR30] ;  /* 0x00001e080e0073b4 */ /* 0x0003e40008211804 */
[----:B-1----:R-:W-:Y:S01]  /*23f0*/  UMOV UR4, UR5 ;  /* 0x0000000500047c82 */ /* 0x002fe20008000000 */
[----:B---3--:R-:W-:Y:S05]  /*2400*/  BRA.U UP0, `(.L_x_39) ;  /* 0xfffffffd00447547 */ /* 0x008fea000b83ffff */
.L_x_33:
[C---:B------:R-:W-:Y:S01]  /*2410*/  LEA R3, R11.reuse, UR6, 0x3 ;  /* 0x000000060b037c11 */ /* 0x040fe2000f8e18ff */
[----:B------:R-:W-:Y:S01]  /*2420*/  NOP ;  /* 0x0000000000007918 */ /* 0x000fe20000000000 */
[----:B-1----:R-:W-:Y:S02]  /*2430*/  SHF.L.U32 R0, R10, 0x1f, RZ ;  /* 0x0000001f0a007819 */ /* 0x002fe400000006ff */
[----:B------:R-:W-:Y:S02]  /*2440*/  LEA R4, R11, UR6, 0x4 ;  /* 0x000000060b047c11 */ /* 0x000fe4000f8e20ff */
[----:B--2-4-:R-:W1:Y:S02]  /*2450*/  SYNCS.PHASECHK.TRANS64.TRYWAIT P0, [R3+URZ+0x160], R0 ;  /* 0x00016000030075a7 */ /* 0x014e6400080011ff */
[----:B-1----:R-:W-:Y:S05]  /*2460*/  @!P0 BRA `(.L_x_40) ;  /* 0x0000005c00c08947 */ /* 0x002fea0003800000 */
.L_x_133:
[----:B------:R-:W2:Y:S01]  /*2470*/  LDS.128 R4, [R4+0x1f0] ;  /* 0x0001f00004047984 */ /* 0x000ea20000000c00 */
[----:B------:R-:W-:Y:S01]  /*2480*/  UISETP.GE.AND UP0, UPT, UR42, 0x1, UPT ;  /* 0x000000012a00788c */ /* 0x000fe2000bf06270 */
[----:B------:R-:W-:Y:S01]  /*2490*/  @!PT LDS RZ, [RZ] ;  /* 0x00000000fffff984 */ /* 0x000fe20000000800 */
[----:B------:R-:W-:Y:S01]  /*24a0*/  @!PT LDS RZ, [RZ] ;  /* 0x00000000fffff984 */ /* 0x000fe20000000800 */
[----:B------:R-:W-:Y:S01]  /*24b0*/  @!PT LDS RZ, [RZ] ;  /* 0x00000000fffff984 */ /* 0x000fe20000000800 */
[----:B------:R-:W-:Y:S01]  /*24c0*/  @!PT LDS RZ, [RZ] ;  /* 0x00000000fffff984 */ /* 0x000fe20000000800 */
[----:B------:R3:W-:Y:S06]  /*24d0*/  MEMBAR.ALL.CTA ;  /* 0x0000000000007992 */ /* 0x0007ec0000008000 */
[----:B---3--:R-:W3:Y:S01]  /*24e0*/  FENCE.VIEW.ASYNC.S ;  /* 0x00000000000073c6 */ /* 0x008ee20000000000 */
[----:B--2---:R-:W-:-:S13]  /*24f0*/  LOP3.LUT P0, RZ, R6, 0x1, RZ, 0xc0, !PT ;  /* 0x0000000106ff7812 */ /* 0x004fda000780c0ff */
[----:B---3--:R-:W-:Y:S01]  /*2500*/  VOTEU.ANY UP1, P0 ;  /* 0x0000000000ff7886 */ /* 0x008fe20000020100 */
[----:B------:R-:W-:-:S13]  /*2510*/  PLOP3.LUT P0, PT, PT, PT, UP1, 0x80, 0x8 ;  /* 0x000000000008781c */ /* 0x000fda0003f0f018 */
[----:B-1----:R-:W-:Y:S02]  /*2520*/  @P0 LOP3.LUT R0, R5, 0xffff, RZ, 0xc0, !PT ;  /* 0x0000ffff05000812 */ /* 0x002fe400078ec0ff */
[----:B------:R-:W-:Y:S02]  /*2530*/  @P0 MOV R2, R4 ;  /* 0x0000000400020202 */ /* 0x000fe40000000f00 */
[----:B------:R-:W-:Y:S01]  /*2540*/  @P0 R2UR UR7, R0 ;  /* 0x00000000000702ca */ /* 0x000fe200000e0000 */
[----:B------:R-:W-:Y:S01]  /*2550*/  VIADD R0, R3, 0x170 ;  /* 0x0000017003007836 */ /* 0x000fe20000000000 */
[----:B------:R-:W-:Y:S02]  /*2560*/  @P0 SHF.R.U32.HI R4, RZ, 0x10, R5 ;  /* 0x00000010ff040819 */ /* 0x000fe40000011605 */
[----:B------:R-:W-:Y:S02]  /*2570*/  @P0 R2UR UR8, R2 ;  /* 0x00000000020802ca */ /* 0x000fe400000e0000 */
[----:B------:R-:W-:-:S02]  /*2580*/  PRMT R0, RZ, 0x654, R0 ;  /* 0x00000654ff007816 */ /* 0x000fc40000000000 */
[----:B------:R-:W-:Y:S02]  /*2590*/  @P0 R2UR UR4, R4 ;  /* 0x00000000040402ca */ /* 0x000fe400000e0000 */
[----:B------:R1:W-:Y:S03]  /*25a0*/  SYNCS.ARRIVE.TRANS64.RED.A1T0 RZ, [R0+URZ], RZ ;  /* 0x000000ff00ff79a7 */ /* 0x0003e600081004ff */
[----:B------:R-:W-:-:S04]  /*25b0*/  @UP1 UMOV UR29, UR7 ;  /* 0x00000007001d1c82 */ /* 0x000fc80008000000 */
[----:B------:R-:W-:-:S04]  /*25c0*/  @UP1 UMOV UR37, UR8 ;  /* 0x0000000800251c82 */ /* 0x000fc80008000000 */
[----:B------:R-:W-:Y:S01]  /*25d0*/  @UP1 UMOV UR36, UR4 ;  /* 0x0000000400241c82 */ /* 0x000fe20008000000 */
[----:B------:R-:W-:Y:S05]  /*25e0*/  BRA.U !UP0, `(.L_x_41) ;  /* 0x0000000108d47547 */ /* 0x000fea000b800000 */
[----:B------:R-:W2:Y:S01]  /*25f0*/  LDCU.128 UR12, c[0x0][0xb10] ;  /* 0x00016200ff0c77ac */ /* 0x000ea20008000c00 */
[----:B------:R-:W3:Y:S01]  /*2600*/  LDCU UR30, c[0x0][0xb20] ;  /* 0x00016400ff1e77ac */ /* 0x000ee20008000800 */
[----:B------:R-:W4:Y:S01]  /*2610*/  LDCU UR20, c[0x0][0xb0c] ;  /* 0x00016180ff1477ac */ /* 0x000f220008000800 */
[----:B------:R-:W1:Y:S01]  /*2620*/  LDCU.64 UR10, c[0x0][0xb28] ;  /* 0x00016500ff0a77ac */ /* 0x000e620008000a00 */
[----:B------:R-:W-:Y:S02]  /*2630*/  UISETP.NE.AND UP3, UPT, UR42, 0x1, UPT ;  /* 0x000000012a00788c */ /* 0x000fe4000bf65270 */
[----:B--2---:R-:W-:Y:S02]  /*2640*/  UIMAD.WIDE.U32 UR16, UR38, UR15, URZ ;  /* 0x0000000f261072a5 */ /* 0x004fe4000f8e00ff */
[----:B------:R-:W-:Y:S02]  /*2650*/  UIMAD.WIDE.U32 UR8, UR39, UR12, URZ ;  /* 0x0000000c270872a5 */ /* 0x000fe4000f8e00ff */
[----:B------:R-:W-:-:S02]  /*2660*/  UISETP.NE.AND UP0, UPT, UR14, 0x1, UPT ;  /* 0x000000010e00788c */ /* 0x000fc4000bf05270 */
[----:B------:R-:W-:Y:S01]  /*2670*/  UIMAD.WIDE.U32 UR22, UR29, UR15, URZ ;  /* 0x0000000f1d1672a5 */ /* 0x000fe2000f8e00ff */
[----:B------:R-:W-:Y:S02]  /*2680*/  UMOV UR16, UR17 ;  /* 0x0000001100107c82 */ /* 0x000fe40008000000 */
[----:B------:R-:W-:Y:S01]  /*2690*/  UMOV UR8, UR9 ;  /* 0x0000000900087c82 */ /* 0x000fe20008000000 */
[----:B---3--:R-:W-:Y:S02]  /*26a0*/  USHF.R.U32.HI UR16, URZ, UR30, UR16 ;  /* 0x0000001eff107299 */ /* 0x008fe40008011610 */
[----:B----4-:R-:W-:Y:S02]  /*26b0*/  UISETP.NE.AND UP2, UPT, UR20, 0x1, UPT ;  /* 0x000000011400788c */ /* 0x010fe4000bf45270 */
[----:B------:R-:W-:Y:S02]  /*26c0*/  USHF.R.U32.HI UR8, URZ, UR13, UR8 ;  /* 0x0000000dff087299 */ /* 0x000fe40008011608 */
[----:B------:R-:W-:-:S02]  /*26d0*/  USEL UR7, UR38, UR16, !UP0 ;  /* 0x0000001026077287 */ /* 0x000fc4000c000000 */
[----:B------:R-:W-:Y:S02]  /*26e0*/  USEL UR8, UR39, UR8, !UP2 ;  /* 0x0000000827087287 */ /* 0x000fe4000d000000 */
[----:B-1----:R-:W-:Y:S01]  /*26f0*/  UIMAD.WIDE.U32 UR16, UR7, UR10, URZ ;  /* 0x0000000a071072a5 */ /* 0x002fe2000f8e00ff */
[----:B------:R-:W-:Y:S01]  /*2700*/  UMOV UR4, UR23 ;  /* 0x0000001700047c82 */ /* 0x000fe20008000000 */
[----:B------:R-:W-:Y:S02]  /*2710*/  UIMAD.WIDE.U32 UR18, UR37, UR12, URZ ;  /* 0x0000000c251272a5 */ /* 0x000fe4000f8e00ff */
[----:B------:R-:W-:-:S03]  /*2720*/  UIMAD.WIDE.U32 UR22, UR8, UR10, URZ ;  /* 0x0000000a081672a5 */ /* 0x000fc6000f8e00ff */
[----:B------:R-:W-:Y:S01]  /*2730*/  UMOV UR16, UR17 ;  /* 0x0000001100107c82 */ /* 0x000fe20008000000 */
[----:B------:R-:W-:Y:S02]  /*2740*/  USHF.R.U32.HI UR4, URZ, UR30, UR4 ;  /* 0x0000001eff047299 */ /* 0x000fe40008011604 */
[----:B------:R-:W-:Y:S01]  /*2750*/  @UP3 USHF.R.U32.HI UR7, URZ, UR11, UR16 ;  /* 0x0000000bff073299 */ /* 0x000fe20008011610 */
[----:B------:R-:W-:Y:S01]  /*2760*/  UMOV UR18, UR19 ;  /* 0x0000001300127c82 */ /* 0x000fe20008000000 */
[----:B------:R-:W-:Y:S01]  /*2770*/  UMOV UR22, UR23 ;  /* 0x0000001700167c82 */ /* 0x000fe20008000000 */
[----:B------:R-:W-:Y:S02]  /*2780*/  USHF.R.U32.HI UR13, URZ, UR13, UR18 ;  /* 0x0000000dff0d7299 */ /* 0x000fe40008011612 */
[----:B------:R-:W-:Y:S02]  /*2790*/  USEL UR4, UR29, UR4, !UP0 ;  /* 0x000000041d047287 */ /* 0x000fe4000c000000 */
[----:B------:R-:W-:-:S02]  /*27a0*/  @UP3 USHF.R.U32.HI UR8, URZ, UR11, UR22 ;  /* 0x0000000bff083299 */ /* 0x000fc40008011616 */
[----:B------:R-:W-:Y:S02]  /*27b0*/  UIMAD UR9, UR42, UR7, URZ ;  /* 0x000000072a0972a4 */ /* 0x000fe4000f8e02ff */
[----:B------:R-:W-:Y:S02]  /*27c0*/  USEL UR7, UR37, UR13, !UP2 ;  /* 0x0000000d25077287 */ /* 0x000fe4000d000000 */
[----:B------:R-:W-:Y:S02]  /*27d0*/  UIMAD UR12, UR42, UR8, URZ ;  /* 0x000000082a0c72a4 */ /* 0x000fe4000f8e02ff */
[----:B------:R-:W-:Y:S02]  /*27e0*/  UISETP.GE.AND UP0, UPT, UR4, UR9, UPT ;  /* 0x000000090400728c */ /* 0x000fe4000bf06270 */
[----:B------:R-:W-:Y:S02]  /*27f0*/  UIMAD.WIDE.U32 UR16, UR4, UR10, URZ ;  /* 0x0000000a041072a5 */ /* 0x000fe4000f8e00ff */
[----:B------:R-:W-:-:S02]  /*2800*/  UISETP.GE.OR UP0, UPT, UR7, UR12, UP0 ;  /* 0x0000000c0700728c */ /* 0x000fc40008706670 */
[----:B------:R-:W-:Y:S02]  /*2810*/  UIMAD.WIDE.U32 UR12, UR7, UR10, URZ ;  /* 0x0000000a070c72a5 */ /* 0x000fe4000f8e00ff */
[----:B------:R-:W-:Y:S01]  /*2820*/  UIADD3 UR15, UPT, UPT, -UR4, URZ, URZ ;  /* 0x000000ff040f7290 */ /* 0x000fe2000fffe1ff */
[----:B------:R-:W-:Y:S01]  /*2830*/  UMOV UR10, UR17 ;  /* 0x00000011000a7c82 */ /* 0x000fe20008000000 */
[----:B------:R-:W-:Y:S02]  /*2840*/  UIADD3 UR12, UPT, UPT, -UR7, URZ, URZ ;  /* 0x000000ff070c7290 */ /* 0x000fe4000fffe1ff */
        /* <DEDUP_REMOVED lines=15> */
.L_x_41:
[----:B------:R-:W2:Y:S02]  /*2940*/  LDCU UR4, c[0x0][0xb30] ;  /* 0x00016600ff0477ac */ /* 0x000ea40008000800 */
[----:B--2---:R-:W-:-:S09]  /*2950*/  UISETP.NE.AND UP0, UPT, UR4, 0x1, UPT ;  /* 0x000000010400788c */ /* 0x004fd2000bf05270 */
[----:B------:R-:W-:Y:S05]  /*2960*/  BRA.U UP0, `(.L_x_42) ;  /* 0x0000000100447547 */ /* 0x000fea000b800000 */
[----:B------:R-:W2:Y:S01]  /*2970*/  LDCU.128 UR12, c[0x0][0xb10] ;  /* 0x00016200ff0c77ac */ /* 0x000ea20008000c00 */
[----:B------:R-:W3:Y:S01]  /*2980*/  LDCU UR16, c[0x0][0xb0c] ;  /* 0x00016180ff1077ac */ /* 0x000ee20008000800 */
[----:B------:R-:W4:Y:S01]  /*2990*/  LDCU UR17, c[0x0][0xb20] ;  /* 0x00016400ff1177ac */ /* 0x000f220008000800 */
[----:B--2---:R-:W-:Y:S02]  /*29a0*/  UIMAD.WIDE.U32 UR10, UR37, UR12, URZ ;  /* 0x0000000c250a72a5 */ /* 0x004fe4000f8e00ff */
[----:B------:R-:W-:Y:S02]  /*29b0*/  UIMAD.WIDE.U32 UR8, UR29, UR15, URZ ;  /* 0x0000000f1d0872a5 */ /* 0x000fe4000f8e00ff */
[----:B---3--:R-:W-:Y:S02]  /*29c0*/  UISETP.NE.AND UP2, UPT, UR16, 0x1, UPT ;  /* 0x000000011000788c */ /* 0x008fe4000bf45270 */
[----:B------:R-:W-:Y:S01]  /*29d0*/  UISETP.NE.AND UP0, UPT, UR14, 0x1, UPT ;  /* 0x000000010e00788c */ /* 0x000fe2000bf05270 */
[----:B------:R-:W-:-:S02]  /*29e0*/  UMOV UR7, UR11 ;  /* 0x0000000b00077c82 */ /* 0x000fc40008000000 */
[----:B------:R-:W-:Y:S01]  /*29f0*/  UMOV UR4, UR9 ;  /* 0x0000000900047c82 */ /* 0x000fe20008000000 */
[----:B------:R-:W-:Y:S02]  /*2a00*/  USHF.R.U32.HI UR7, URZ, UR13, UR7 ;  /* 0x0000000dff077299 */ /* 0x000fe40008011607 */
[----:B----4-:R-:W-:Y:S02]  /*2a10*/  USHF.R.U32.HI UR4, URZ, UR17, UR4 ;  /* 0x00000011ff047299 */ /* 0x010fe40008011604 */
[----:B------:R-:W-:Y:S02]  /*2a20*/  USEL UR7, UR37, UR7, !UP2 ;  /* 0x0000000725077287 */ /* 0x000fe4000d000000 */
[----:B------:R-:W-:-:S04]  /*2a30*/  USEL UR4, UR29, UR4, !UP0 ;  /* 0x000000041d047287 */ /* 0x000fc8000c000000 */
[----:B------:R-:W-:Y:S02]  /*2a40*/  UIADD3 UR8, UPT, UPT, UR7, -UR4, URZ ;  /* 0x8000000407087290 */ /* 0x000fe4000fffe0ff */
[----:B------:R-:W-:Y:S02]  /*2a50*/  UIADD3 UR4, UPT, UPT, -UR7, UR4, URZ ;  /* 0x0000000407047290 */ /* 0x000fe4000fffe1ff */
[----:B------:R-:W-:Y:S02]  /*2a60*/  UIMAD UR29, UR8, UR14, UR29 ;  /* 0x0000000e081d72a4 */ /* 0x000fe4000f8e021d */
[----:B------:R-:W-:-:S12]  /*2a70*/  UIMAD UR37, UR4, UR16, UR37 ;  /* 0x00000010042572a4 */ /* 0x000fd8000f8e0225 */
.L_x_42:
[----:B------:R-:W-:Y:S01]  /*2a80*/  VIADD R11, R11, 0x1 ;  /* 0x000000010b0b7836 */ /* 0x000fe20000000000 */
[----:B------:R-:W-:Y:S01]  /*2a90*/  PLOP3.LUT P1, PT, PT, PT, PT, 0x80, 0x8 ;  /* 0x000000000008781c */ /* 0x000fe20003f2f070 */
[----:B------:R-:W-:Y:S02]  /*2aa0*/  UIADD3 UR45, UPT, UPT, UR37, UR57, URZ ;  /* 0x00000039252d7290 */ /* 0x000fe4000fffe0ff */
[----:B------:R-:W-:Y:S01]  /*2ab0*/  UIADD3 UR46, UPT, UPT, UR29, UR60, URZ ;  /* 0x0000003c1d2e7290 */ /* 0x000fe2000fffe0ff */
[----:B------:R-:W-:-:S04]  /*2ac0*/  ISETP.NE.AND P0, PT, R11, 0x2, PT ;  /* 0x000000020b00780c */ /* 0x000fc80003f05270 */
[----:B-1----:R-:W-:Y:S02]  /*2ad0*/  SEL R0, RZ, 0x1, P0 ;  /* 0x00000001ff007807 */ /* 0x002fe40000000000 */
[----:B------:R-:W-:Y:S02]  /*2ae0*/  SEL R11, R11, RZ, P0 ;  /* 0x000000ff0b0b7207 */ /* 0x000fe40000000000 */
[----:B------:R-:W-:Y:S01]  /*2af0*/  LOP3.LUT R10, R10, R0, RZ, 0x3c, !PT ;  /* 0x000000000a0a7212 */ /* 0x000fe200078e3cff */
[----:B------:R-:W-:Y:S06]  /*2b00*/  BRA.U UP1, `(.L_x_43) ;  /* 0xfffffff1012c7547 */ /* 0x000fec000b83ffff */
[----:B------:R-:W-:Y:S01]  /*2b10*/  UIADD3 UR7, UPT, UPT, UR6, 0xa0, URZ ;  /* 0x000000a006077890 */ /* 0x000fe2000fffe0ff */
[----:B------:R-:W-:-:S03]  /*2b20*/  SHF.L.U32 R2, R12, 0x1f, RZ ;  /* 0x0000001f0c027819 */ /* 0x000fc600000006ff */
[----:B------:R-:W-:-:S09]  /*2b30*/  ULEA UR4, UR5, UR7, 0x3 ;  /* 0x0000000705047291 */ /* 0x000fd2000f8e18ff */
[----:B------:R-:W1:Y:S02]  /*2b40*/  SYNCS.PHASECHK.TRANS64.TRYWAIT P0, [UR4], R2 ;  /* 0x00000002ff0075a7 */ /* 0x000e640008001104 */
[----:B-1----:R-:W-:Y:S05]  /*2b50*/  @!P0 BRA `(.L_x_44) ;  /* 0x0000005800188947 */ /* 0x002fea0003800000 */
.L_x_135:
[----:B------:R-:W-:-:S04]  /*2b60*/  UIADD3 UR4, UPT, UPT, UR5, 0x1, URZ ;  /* 0x0000000105047890 */ /* 0x000fc8000fffe0ff */
[----:B------:R-:W-:-:S04]  /*2b70*/  UISETP.NE.AND UP0, UPT, UR4, 0x14, UPT ;  /* 0x000000140400788c */ /* 0x000fc8000bf05270 */
[----:B------:R-:W-:Y:S02]  /*2b80*/  USEL UR6, URZ, 0x1, UP0 ;  /* 0x00000001ff067887 */ /* 0x000fe40008000000 */
[----:B------:R-:W-:-:S04]  /*2b90*/  USEL UR4, UR4, URZ, UP0 ;  /* 0x000000ff04047287 */ /* 0x000fc80008000000 */
[----:B------:R-:W-:Y:S01]  /*2ba0*/  ULEA UR5, UR4, UR7, 0x3 ;  /* 0x0000000704057291 */ /* 0x000fe2000f8e18ff */
[----:B-1----:R-:W-:-:S04]  /*2bb0*/  LOP3.LUT R2, R12, UR6, RZ, 0x3c, !PT ;  /* 0x000000060c027c12 */ /* 0x002fc8000f8e3cff */
[----:B------:R-:W-:-:S04]  /*2bc0*/  SHF.L.U32 R3, R2, 0x1f, RZ ;  /* 0x0000001f02037819 */ /* 0x000fc800000006ff */
[----:B------:R-:W1:Y:S02]  /*2bd0*/  SYNCS.PHASECHK.TRANS64.TRYWAIT P0, [UR5], R3 ;  /* 0x00000003ff0075a7 */ /* 0x000e640008001105 */
[----:B-1----:R-:W-:Y:S05]  /*2be0*/  @!P0 BRA `(.L_x_45) ;  /* 0x00000058000c8947 */ /* 0x002fea0003800000 */
.L_x_137:
[----:B------:R-:W-:-:S04]  /*2bf0*/  UIADD3 UR4, UPT, UPT, UR4, 0x1, URZ ;  /* 0x0000000104047890 */ /* 0x000fc8000fffe0ff */
[----:B------:R-:W-:-:S04]  /*2c00*/  UISETP.NE.AND UP0, UPT, UR4, 0x14, UPT ;  /* 0x000000140400788c */ /* 0x000fc8000bf05270 */
[----:B------:R-:W-:Y:S02]  /*2c10*/  USEL UR6, URZ, 0x1, UP0 ;  /* 0x00000001ff067887 */ /* 0x000fe40008000000 */
[----:B------:R-:W-:-:S04]  /*2c20*/  USEL UR4, UR4, URZ, UP0 ;  /* 0x000000ff04047287 */ /* 0x000fc80008000000 */
[----:B------:R-:W-:Y:S01]  /*2c30*/  ULEA UR5, UR4, UR7, 0x3 ;  /* 0x0000000704057291 */ /* 0x000fe2000f8e18ff */
[----:B------:R-:W-:-:S04]  /*2c40*/  LOP3.LUT R2, R2, UR6, RZ, 0x3c, !PT ;  /* 0x0000000602027c12 */ /* 0x000fc8000f8e3cff */
[----:B-1----:R-:W-:-:S04]  /*2c50*/  SHF.L.U32 R3, R2, 0x1f, RZ ;  /* 0x0000001f02037819 */ /* 0x002fc800000006ff */
[----:B------:R-:W1:Y:S02]  /*2c60*/  SYNCS.PHASECHK.TRANS64.TRYWAIT P0, [UR5], R3 ;  /* 0x00000003ff0075a7 */ /* 0x000e640008001105 */
[----:B-1----:R-:W-:Y:S05]  /*2c70*/  @!P0 BRA `(.L_x_46) ;  /* 0x0000005800008947 */ /* 0x002fea0003800000 */
.L_x_139:
        /* <DEDUP_REMOVED lines=9> */
.L_x_141:
        /* <DEDUP_REMOVED lines=9> */
.L_x_143:
        /* <DEDUP_REMOVED lines=9> */
.L_x_145:
        /* <DEDUP_REMOVED lines=9> */
.L_x_147:
        /* <DEDUP_REMOVED lines=9> */
.L_x_149:
        /* <DEDUP_REMOVED lines=9> */
.L_x_151:
        /* <DEDUP_REMOVED lines=9> */
.L_x_153:
        /* <DEDUP_REMOVED lines=9> */
.L_x_155:
        /* <DEDUP_REMOVED lines=9> */
.L_x_157:
        /* <DEDUP_REMOVED lines=9> */
.L_x_159:
        /* <DEDUP_REMOVED lines=9> */
.L_x_161:
        /* <DEDUP_REMOVED lines=9> */
.L_x_163:
        /* <DEDUP_REMOVED lines=9> */
.L_x_165:
        /* <DEDUP_REMOVED lines=9> */
.L_x_167:
        /* <DEDUP_REMOVED lines=9> */
.L_x_169:
        /* <DEDUP_REMOVED lines=9> */
.L_x_171:
[----:B------:R-:W-:-:S04]  /*3580*/  UIADD3 UR4, UPT, UPT, UR4, 0x1, URZ ;  /* 0x0000000104047890 */ /* 0x000fc8000fffe0ff */
[----:B------:R-:W-:-:S04]  /*3590*/  UISETP.NE.AND UP0, UPT, UR4, 0x14, UPT ;  /* 0x000000140400788c */ /* 0x000fc8000bf05270 */
[----:B------:R-:W-:Y:S02]  /*35a0*/  USEL UR5, URZ, 0x1, UP0 ;  /* 0x00000001ff057887 */ /* 0x000fe40008000000 */
[----:B------:R-:W-:-:S04]  /*35b0*/  USEL UR4, UR4, URZ, UP0 ;  /* 0x000000ff04047287 */ /* 0x000fc80008000000 */
[----:B------:R-:W-:Y:S01]  /*35c0*/  ULEA UR4, UR4, UR7, 0x3 ;  /* 0x0000000704047291 */ /* 0x000fe2000f8e18ff */
[----:B------:R-:W-:-:S04]  /*35d0*/  LOP3.LUT R2, R2, UR5, RZ, 0x3c, !PT ;  /* 0x0000000502027c12 */ /* 0x000fc8000f8e3cff */
[----:B------:R-:W-:Y:S01]  /*35e0*/  SHF.L.U32 R2, R2, 0x1f, RZ ;  /* 0x0000001f02027819 */ /* 0x000fe200000006ff */
[----:B-1----:R-:W-:-:S07]  /*35f0*/  IMAD.U32 R0, RZ, RZ, UR4 ;  /* 0x00000004ff007e24 */ /* 0x002fce000f8e00ff */
.L_x_63:
[----:B-1----:R1:W2:Y:S02]  /*3600*/  SYNCS.PHASECHK.TRANS64.TRYWAIT P0, [R0+URZ], R2 ;  /* 0x00000002000075a7 */ /* 0x0022a400080011ff */
[----:B--2---:R-:W-:Y:S05]  /*3610*/  @!P0 NANOSLEEP.SYNCS 0x989680 ;  /* 0x009896800000895d */ /* 0x004fea0003900000 */
[----:B------:R-:W2:Y:S02]  /*3620*/  @!P0 SYNCS.PHASECHK.TRANS64 P0, [R0+URZ], R2 ;  /* 0x00000002000085a7 */ /* 0x000ea400080010ff */
[----:B--2---:R-:W-:Y:S05]  /*3630*/  @P0 EXIT ;  /* 0x000000000000094d */ /* 0x004fea0003800000 */
[----:B------:R-:W-:Y:S05]  /*3640*/  BRA `(.L_x_63) ;  /* 0xfffffffc00ec7947 */ /* 0x000fea000383ffff */
.L_x_23:
[----:B------:R-:W-:-:S04]  /*3650*/  UISETP.NE.AND UP0, UPT, UR55, URZ, UPT ;  /* 0x000000ff3700728c */ /* 0x000fc8000bf05270 */
[----:B------:R-:W-:-:S09]  /*3660*/  UISETP.NE.OR UP0, UPT, UR20, 0x1, UP0 ;  /* 0x000000011400788c */ /* 0x000fd20008705670 */
[----:B------:R-:W-:Y:S05]  /*3670*/  BRA.U UP0, `(.L_x_64) ;  /* 0x0000000500487547 */ /* 0x000fea000b800000 */
[----:B------:R-:W-:Y:S01]  /*3680*/  ISETP.GE.U32.AND P2, PT, R0, 0x8, PT ;  /* 0x000000080000780c */ /* 0x000fe20003f46070 */
[----:B------:R-:W-:Y:S01]  /*3690*/  IMAD.MOV.U32 R12, RZ, RZ, 0x1 ;  /* 0x00000001ff0c7424 */ /* 0x000fe200078e00ff */
[----:B------:R-:W-:Y:S02]  /*36a0*/  CS2R R10, SRZ ;  /* 0x00000000000a7805 */ /* 0x000fe4000001ff00 */
[----:B------:R-:W-:Y:S01]  /*36b0*/  CS2R R8, SRZ ;  /* 0x0000000000087805 */ /* 0x000fe2000001ff00 */
[----:B------:R-:W-:Y:S01]  /*36c0*/  UMOV UR6, 0x400 ;  /* 0x0000040000067882 */ /* 0x000fe20000000000 */
[----:B------:R-:W-:Y:S01]  /*36d0*/  UMOV UR5, URZ ;  /* 0x000000ff00057c82 */ /* 0x000fe20008000000 */
[----:B------:R-:W-:-:S12]  /*36e0*/  ULEA UR6, UR55, UR6, 0x18 ;  /* 0x0000000637067291 */ /* 0x000fd8000f8ec0ff */
.L_x_68:
[----:B------:R-:W-:Y:S02]  /*36f0*/  LEA R2, R8, UR6, 0x3 ;  /* 0x0000000608027c11 */ /* 0x000fe4000f8e18ff */
[----:B------:R-:W-:-:S03]  /*3700*/  SHF.L.U32 R4, R9, 0x1f, RZ ;  /* 0x0000001f09047819 */ /* 0x000fc600000006ff */
[----:B------:R-:W-:Y:S01]  /*3710*/  VIADD R5, R2, 0x1d0 ;  /* 0x000001d002057836 */ /* 0x000fe20000000000 */
[----:B------:R-:W2:Y:S02]  /*3720*/  SYNCS.PHASECHK.TRANS64.TRYWAIT P0, [R2+URZ+0x1c0], R4 ;  /* 0x0001c004020075a7 */ /* 0x000ea400080011ff */
[----:B--2---:R-:W-:Y:S05]  /*3730*/  @!P0 BRA `(.L_x_65) ;  /* 0x0000005000e88947 */ /* 0x004fea0003800000 */
.L_x_172:
[----:B------:R-:W-:Y:S01]  /*3740*/  ULEA UR4, UR5, UR6, 0x3 ;  /* 0x0000000605047291 */ /* 0x000fe2000f8e18ff */
[----:B--2---:R-:W-:Y:S01]  /*3750*/  PRMT R2, RZ, 0x654, R5 ;  /* 0x00000654ff027816 */ /* 0x004fe20000000005 */
[----:B------:R-:W-:Y:S01]  /*3760*/  @!P2 IMAD.MOV.U32 R4, RZ, RZ, 0x10 ;  /* 0x00000010ff04a424 */ /* 0x000fe200078e00ff */
[----:B------:R-:W-:Y:S01]  /*3770*/  SHF.L.U32 R5, R12, 0x1f, RZ ;  /* 0x0000001f0c057819 */ /* 0x000fe200000006ff */
[----:B------:R-:W-:Y:S01]  /*3780*/  UIADD3 UR7, UPT, UPT, UR4, 0x160, URZ ;  /* 0x0000016004077890 */ /* 0x000fe2000fffe0ff */
[----:B------:R2:W-:Y:S05]  /*3790*/  SYNCS.ARRIVE.TRANS64.RED.A1T0 RZ, [R2+URZ], RZ ;  /* 0x000000ff02ff79a7 */ /* 0x0005ea00081004ff */
[----:B------:R-:W-:Y:S01]  /*37a0*/  IMAD.U32 R6, RZ, RZ, UR7 ;  /* 0x00000007ff067e24 */ /* 0x000fe2000f8e00ff */
[----:B------:R-:W3:Y:S04]  /*37b0*/  SYNCS.PHASECHK.TRANS64.TRYWAIT P0, [UR4+0x170], R5 ;  /* 0x00017005ff0075a7 */ /* 0x000ee80008001104 */
[----:B------:R-:W-:Y:S01]  /*37c0*/  PRMT R6, R0, 0x654, R6 ;  /* 0x0000065400067816 */ /* 0x000fe20000000006 */
[----:B--23--:R-:W-:Y:S06]  /*37d0*/  @!P0 BRA `(.L_x_66) ;  /* 0x0000005000d48947 */ /* 0x00cfec0003800000 */
.L_x_174:
[----:B------:R-:W-:Y:S01]  /*37e0*/  ULEA UR8, UR5, UR6, 0x4 ;  /* 0x0000000605087291 */ /* 0x000fe2000f8e20ff */
[----:B------:R-:W-:Y:S01]  /*37f0*/  SEL R3, R6, R3, !P2 ;  /* 0x0000000306037207 */ /* 0x000fe20005000000 */
[----:B------:R-:W-:Y:S01]  /*3800*/  UIADD3 UR9, UPT, UPT, UR4, 0x160, URZ ;  /* 0x0000016004097890 */ /* 0x000fe2000fffe0ff */
[----:B--2---:R-:W-:Y:S01]  /*3810*/  LEA R2, R11, UR6, 0x3 ;  /* 0x000000060b027c11 */ /* 0x004fe2000f8e18ff */
[----:B------:R-:W-:Y:S01]  /*3820*/  UIADD3 UR8, UPT, UPT, UR8, 0x1f0, URZ ;  /* 0x000001f008087890 */ /* 0x000fe2000fffe0ff */
[----:B------:R2:W-:Y:S01]  /*3830*/  @!P2 SYNCS.ARRIVE.TRANS64.RED RZ, [R3+URZ], R4 ;  /* 0x0000000403ffa9a7 */ /* 0x0005e200080004ff */
[----:B------:R-:W-:Y:S01]  /*3840*/  UIADD3 UR4, UPT, UPT, UR5, 0x1, URZ ;  /* 0x0000000105047890 */ /* 0x000fe2000fffe0ff */
[----:B------:R-:W-:-:S03]  /*3850*/  VIADD R8, R8, 0x1 ;  /* 0x0000000108087836 */ /* 0x000fc60000000000 */
[----:B------:R-:W-:Y:S02]  /*3860*/  UISETP.NE.AND UP0, UPT, UR4, 0x2, UPT ;  /* 0x000000020400788c */ /* 0x000fe4000bf05270 */
[----:B------:R-:W-:Y:S01]  /*3870*/  ISETP.NE.AND P0, PT, R8, 0x2, PT ;  /* 0x000000020800780c */ /* 0x000fe20003f05270 */
[----:B------:R-:W-:Y:S06]  /*3880*/  UGETNEXTWORKID.BROADCAST [UR8], [UR9] ;  /* 0x00000000080073ca */ /* 0x000fec0008000100 */
[----:B------:R-:W-:Y:S02]  /*3890*/  USEL UR7, URZ, 0x1, UP0 ;  /* 0x00000001ff077887 */ /* 0x000fe40008000000 */
[----:B------:R-:W-:-:S04]  /*38a0*/  USEL UR5, UR4, URZ, UP0 ;  /* 0x000000ff04057287 */ /* 0x000fc80008000000 */
[----:B------:R-:W-:Y:S02]  /*38b0*/  LOP3.LUT R12, R12, UR7, RZ, 0x3c, !PT ;  /* 0x000000070c0c7c12 */ /* 0x000fe4000f8e3cff */
[----:B--2---:R-:W-:-:S04]  /*38c0*/  SHF.L.U32 R4, R10, 0x1f, RZ ;  /* 0x0000001f0a047819 */ /* 0x004fc800000006ff */
[----:B------:R-:W2:Y:S02]  /*38d0*/  SYNCS.PHASECHK.TRANS64.TRYWAIT P1, [R2+URZ+0x160], R4 ;  /* 0x00016004020075a7 */ /* 0x000ea400080211ff */
[----:B--2---:R-:W-:Y:S05]  /*38e0*/  @!P1 BRA `(.L_x_67) ;  /* 0x0000005000a89947 */ /* 0x004fea0003800000 */
.L_x_175:
[C---:B--2---:R-:W-:Y:S01]  /*38f0*/  LEA R4, R11.reuse, UR6, 0x4 ;  /* 0x000000060b047c11 */ /* 0x044fe2000f8e20ff */
[----:B------:R-:W-:Y:S01]  /*3900*/  VIADD R2, R2, 0x170 ;  /* 0x0000017002027836 */ /* 0x000fe20000000000 */
[----:B------:R-:W-:Y:S01]  /*3910*/  SEL R8, R8, RZ, P0 ;  /* 0x000000ff08087207 */ /* 0x000fe20000000000 */
[----:B------:R-:W-:-:S03]  /*3920*/  VIADD R11, R11, 0x1 ;  /* 0x000000010b0b7836 */ /* 0x000fc60000000000 */
[----:B------:R-:W2:Y:S01]  /*3930*/  LDS.128 R4, [R4+0x1f0] ;  /* 0x0001f00004047984 */ /* 0x000ea20000000c00 */
[----:B------:R-:W-:Y:S02]  /*3940*/  PRMT R2, RZ, 0x654, R2 ;  /* 0x00000654ff027816 */ /* 0x000fe40000000002 */
[C---:B------:R-:W-:Y:S01]  /*3950*/  ISETP.NE.AND P1, PT, R11.reuse, 0x2, PT ;  /* 0x000000020b00780c */ /* 0x040fe20003f25270 */
[----:B------:R-:W-:Y:S01]  /*3960*/  @!PT LDS RZ, [RZ] ;  /* 0x00000000fffff984 */ /* 0x000fe20000000800 */
[----:B------:R-:W-:Y:S01]  /*3970*/  @!PT LDS RZ, [RZ] ;  /* 0x00000000fffff984 */ /* 0x000fe20000000800 */
[----:B------:R-:W-:Y:S01]  /*3980*/  @!PT LDS RZ, [RZ] ;  /* 0x00000000fffff984 */ /* 0x000fe20000000800 */
[----:B------:R-:W-:Y:S01]  /*3990*/  @!PT LDS RZ, [RZ] ;  /* 0x00000000fffff984 */ /* 0x000fe20000000800 */
[----:B------:R3:W-:Y:S06]  /*39a0*/  MEMBAR.ALL.CTA ;  /* 0x0000000000007992 */ /* 0x0007ec0000008000 */
[----:B---3--:R-:W3:Y:S01]  /*39b0*/  FENCE.VIEW.ASYNC.S ;  /* 0x00000000000073c6 */ /* 0x008ee20000000000 */
[----:B------:R-:W-:Y:S01]  /*39c0*/  SEL R11, R11, RZ, P1 ;  /* 0x000000ff0b0b7207 */ /* 0x000fe20000800000 */
[----:B---3--:R3:W-:Y:S01]  /*39d0*/  SYNCS.ARRIVE.TRANS64.RED.A1T0 RZ, [R2+URZ], RZ ;  /* 0x000000ff02ff79a7 */ /* 0x0087e200081004ff */
[----:B--2---:R-:W-:-:S02]  /*39e0*/  LOP3.LUT P3, RZ, R6, 0x1, RZ, 0xc0, !PT ;  /* 0x0000000106ff7812 */ /* 0x004fc4000786c0ff */
[----:B------:R-:W-:-:S04]  /*39f0*/  SEL R4, RZ, 0x1, P1 ;  /* 0x00000001ff047807 */ /* 0x000fc80000800000 */
[----:B------:R-:W-:Y:S02]  /*3a00*/  LOP3.LUT R10, R10, R4, RZ, 0x3c, !PT ;  /* 0x000000040a0a7212 */ /* 0x000fe400078e3cff */
[----:B---3--:R-:W-:-:S04]  /*3a10*/  SEL R2, RZ, 0x1, P0 ;  /* 0x00000001ff027807 */ /* 0x008fc80000000000 */
[----:B------:R-:W-:Y:S01]  /*3a20*/  LOP3.LUT R9, R9, R2, RZ, 0x3c, !PT ;  /* 0x0000000209097212 */ /* 0x000fe200078e3cff */
[----:B------:R-:W-:Y:S06]  /*3a30*/  @P3 BRA `(.L_x_68) ;  /* 0xfffffffc002c3947 */ /* 0x000fec000383ffff */
[----:B------:R-:W-:Y:S01]  /*3a40*/  ULEA UR4, UR5, UR6, 0x3 ;  /* 0x0000000605047291 */ /* 0x000fe2000f8e18ff */
[----:B------:R-:W-:-:S08]  /*3a50*/  SHF.L.U32 R2, R12, 0x1f, RZ ;  /* 0x0000001f0c027819 */ /* 0x000fd000000006ff */
[----:B------:R-:W2:Y:S02]  /*3a60*/  SYNCS.PHASECHK.TRANS64 P0, [UR4+0x170], R2 ;  /* 0x00017002ff0075a7 */ /* 0x000ea40008001004 */
[----:B--2---:R-:W-:Y:S05]  /*3a70*/  @P0 BRA `(.L_x_69) ;  /* 0x0000000000080947 */ /* 0x004fea0003800000 */
[----:B------:R-:W2:Y:S02]  /*3a80*/  SYNCS.PHASECHK.TRANS64.TRYWAIT P0, [UR4+0x170], R2 ;  /* 0x00017002ff0075a7 */ /* 0x000ea40008001104 */
[----:B--2---:R-:W-:Y:S05]  /*3a90*/  @!P0 BRA `(.L_x_70) ;  /* 0x0000005000508947 */ /* 0x004fea0003800000 */
.L_x_69:
[----:B------:R-:W-:-:S04]  /*3aa0*/  UIADD3 UR7, UPT, UPT, UR5, 0x1, URZ ;  /* 0x0000000105077890 */ /* 0x000fc8000fffe0ff */
[----:B------:R-:W-:-:S04]  /*3ab0*/  UISETP.NE.AND UP0, UPT, UR7, 0x2, UPT ;  /* 0x000000020700788c */ /* 0x000fc8000bf05270 */
[----:B------:R-:W-:Y:S02]  /*3ac0*/  USEL UR8, URZ, 0x1, UP0 ;  /* 0x00000001ff087887 */ /* 0x000fe40008000000 */
[----:B------:R-:W-:-:S04]  /*3ad0*/  USEL UR7, UR7, URZ, UP0 ;  /* 0x000000ff07077287 */ /* 0x000fc80008000000 */
[----:B------:R-:W-:Y:S01]  /*3ae0*/  ULEA UR7, UR7, UR6, 0x3 ;  /* 0x0000000607077291 */ /* 0x000fe2000f8e18ff */
[----:B--2---:R-:W-:-:S04]  /*3af0*/  LOP3.LUT R2, R12, UR8, RZ, 0x3c, !PT ;  /* 0x000000080c027c12 */ /* 0x004fc8000f8e3cff */
[----:B------:R-:W-:-:S04]  /*3b00*/  SHF.L.U32 R0, R2, 0x1f, RZ ;  /* 0x0000001f02007819 */ /* 0x000fc800000006ff */
[----:B------:R-:W2:Y:S02]  /*3b10*/  SYNCS.PHASECHK.TRANS64 P0, [UR7+0x170], R0 ;  /* 0x00017000ff0075a7 */ /* 0x000ea40008001007 */
[----:B-12---:R-:W-:Y:S05]  /*3b20*/  @P0 EXIT ;  /* 0x000000000000094d */ /* 0x006fea0003800000 */
[----:B------:R-:W-:Y:S02]  /*3b30*/  SHF.L.U32 R2, R2, 0x1f, RZ ;  /* 0x0000001f02027819 */ /* 0x000fe400000006ff */
[----:B------:R-:W-:-:S07]  /*3b40*/  MOV R0, UR7 ;  /* 0x0000000700007c02 */ /* 0x000fce0008000f00 */
.L_x_71:
[----:B-1----:R1:W2:Y:S02]  /*3b50*/  SYNCS.PHASECHK.TRANS64.TRYWAIT P0, [R0+URZ+0x170], R2 ;  /* 0x00017002000075a7 */ /* 0x0022a400080011ff */
[----:B--2---:R-:W-:Y:S05]  /*3b60*/  @!P0 NANOSLEEP.SYNCS 0x989680 ;  /* 0x009896800000895d */ /* 0x004fea0003900000 */
[----:B------:R-:W2:Y:S02]  /*3b70*/  @!P0 SYNCS.PHASECHK.TRANS64 P0, [R0+URZ+0x170], R2 ;  /* 0x00017002000085a7 */ /* 0x000ea400080010ff */
[----:B--2---:R-:W-:Y:S05]  /*3b80*/  @P0 EXIT ;  /* 0x000000000000094d */ /* 0x004fea0003800000 */
[----:B------:R-:W-:Y:S05]  /*3b90*/  BRA `(.L_x_71) ;  /* 0xfffffffc00ec7947 */ /* 0x000fea000383ffff */
.L_x_64:
[----:B------:R-:W-:Y:S05]  /*3ba0*/  BRA.U UP5, `(.L_x_72) ;  /* 0x0000001105a07547 */ /* 0x000fea000b800000 */
[----:B------:R-:W-:Y:S01]  /*3bb0*/  UMOV UR4, 0x40 ;  /* 0x0000004000047882 */ /* 0x000fe20000000000 */
[----:B------:R-:W-:Y:S01]  /*3bc0*/  NOP ;  /* 0x0000000000007918 */ /* 0x000fe20000000000 */
[----:B------:R-:W-:Y:S01]  /*3bd0*/  ULEA UR5, UR55, UR4, 0x18 ;  /* 0x0000000437057291 */ /* 0x000fe2000f8ec0ff */
[----:B------:R-:W-:Y:S02]  /*3be0*/  UMOV UR6, 0x400 ;  /* 0x0000040000067882 */ /* 0x000fe40000000000 */
[----:B------:R-:W-:-:S06]  /*3bf0*/  ULEA UR6, UR55, UR6, 0x18 ;  /* 0x0000000637067291 */ /* 0x000fcc000f8ec0ff */
[----:B------:R-:W2:Y:S02]  /*3c00*/  LDS.U8 R0, [UR5+0x1c] ;  /* 0x00001c05ff007984 */ /* 0x000ea40008000000 */
[----:B--2---:R-:W-:-:S13]  /*3c10*/  ISETP.NE.AND P0, PT, R0, RZ, PT ;  /* 0x000000ff0000720c */ /* 0x004fda0003f05270 */
[----:B------:R-:W-:Y:S05]  /*3c20*/  @P0 BRA `(.L_x_73) ;  /* 0x0000000400080947 */ /* 0x000fea0003800000 */
[----:B------:R-:W-:Y:S02]  /*3c30*/  UISETP.NE.U32.AND UP1, UPT, UR33, 0x1, UPT ;  /* 0x000000012100788c */ /* 0x000fe4000bf25070 */
[----:B------:R-:W-:-:S07]  /*3c40*/  UIADD3 UR7, UPT, UPT, UR5, 0x8, URZ ;  /* 0x0000000805077890 */ /* 0x000fce000fffe0ff */
[----:B------:R-:W-:Y:S05]  /*3c50*/  BRA.U !UP1, `(.L_x_74) ;  /* 0x00000001099c7547 */ /* 0x000fea000b800000 */
[----:B------:R-:W-:Y:S01]  /*3c60*/  ELECT P0, URZ, PT ;  /* 0x0000000000ff782f */ /* 0x000fe20003800000 */
[----:B------:R-:W-:-:S12]  /*3c70*/  BSSY B0, `(.L_x_74) ;  /* 0x0000025000007945 */ /* 0x000fd80003800000 */
[----:B------:R-:W-:Y:S05]  /*3c80*/  @!P0 BRA `(.L_x_75) ;  /* 0x00000000008c8947 */ /* 0x000fea0003800000 */
[----:B------:R-:W-:-:S05]  /*3c90*/  UMOV UR4, 0x10 ;  /* 0x0000001000047882 */ /* 0x000fca0000000000 */
[----:B------:R-:W-:Y:S04]  /*3ca0*/  DEPBAR.LE SB2, 0x36 ;  /* 0x0000ad800000791a */ /* 0x000fe80000000000 */
[----:B------:R-:W2:Y:S02]  /*3cb0*/  UTCATOMSWS.2CTA.FIND_AND_SET.ALIGN UP0, UR4, UR4 ;  /* 0x00000004000475e3 */ /* 0x000ea40008200800 */
[----:B--2---:R-:W-:Y:S01]  /*3cc0*/  MOV R10, UR4 ;  /* 0x00000004000a7c02 */ /* 0x004fe20008000f00 */
[----:B------:R-:W-:Y:S06]  /*3cd0*/  BRA.U UP0, `(.L_x_76) ;  /* 0x0000000100187547 */ /* 0x000fec000b800000 */
.L_x_77:
[----:B------:R-:W-:Y:S05]  /*3ce0*/  NANOSLEEP 0x64 ;  /* 0x000000640000795d */ /* 0x000fea0003800000 */
[----:B------:R-:W-:-:S05]  /*3cf0*/  UMOV UR4, 0x10 ;  /* 0x0000001000047882 */ /* 0x000fca0000000000 */
[----:B------:R-:W-:Y:S04]  /*3d00*/  DEPBAR.LE SB2, 0x36 ;  /* 0x0000ad800000791a */ /* 0x000fe80000000000 */
[----:B------:R-:W2:Y:S02]  /*3d10*/  UTCATOMSWS.2CTA.FIND_AND_SET.ALIGN UP0, UR4, UR4 ;  /* 0x00000004000475e3 */ /* 0x000ea40008200800 */
[----:B--2---:R-:W-:Y:S01]  /*3d20*/  MOV R10, UR4 ;  /* 0x00000004000a7c02 */ /* 0x004fe20008000f00 */
[----:B------:R-:W-:Y:S05]  /*3d30*/  BRA.U !UP0, `(.L_x_77) ;  /* 0xfffffffd08e87547 */ /* 0x000fea000b83ffff */
.L_x_76:
[----:B------:R-:W2:Y:S01]  /*3d40*/  LDS R6, [UR5+0x10] ;  /* 0x00001005ff067984 */ /* 0x000ea20008000800 */
[----:B------:R-:W-:Y:S01]  /*3d50*/  IMAD.U32 R0, RZ, RZ, UR6 ;  /* 0x00000006ff007e24 */ /* 0x000fe2000f8e00ff */
[----:B------:R-:W-:-:S03]  /*3d60*/  MOV R4, UR34 ;  /* 0x0000002200047c02 */ /* 0x000fc60008000f00 */
[----:B------:R-:W-:Y:S01]  /*3d70*/  VIADD R0, R0, 0x210 ;  /* 0x0000021000007836 */ /* 0x000fe20000000000 */
[----:B--2---:R-:W-:-:S04]  /*3d80*/  SHF.L.U32 R6, R6, 0x1f, RZ ;  /* 0x0000001f06067819 */ /* 0x004fc800000006ff */
[----:B------:R-:W2:Y:S02]  /*3d90*/  SYNCS.PHASECHK.TRANS64.TRYWAIT P0, [UR5+0x8], R6 ;  /* 0x00000806ff0075a7 */ /* 0x000ea40008001105 */
[----:B--2---:R-:W-:Y:S05]  /*3da0*/  @P0 BRA `(.L_x_78) ;  /* 0x0000000000080947 */ /* 0x004fea0003800000 */
[----:B------:R-:W2:Y:S02]  /*3db0*/  SYNCS.PHASECHK.TRANS64.TRYWAIT P0, [UR5+0x8], R6 ;  /* 0x00000806ff0075a7 */ /* 0x000ea40008001105 */
[----:B--2---:R-:W-:Y:S05]  /*3dc0*/  @!P0 BRA `(.L_x_79) ;  /* 0x0000004c009c8947 */ /* 0x004fea0003800000 */
.L_x_78:
[----:B------:R-:W-:Y:S01]  /*3dd0*/  PRMT R4, R4, 0x654, R0 ;  /* 0x0000065404047816 */ /* 0x000fe20000000000 */
[----:B------:R-:W-:Y:S01]  /*3de0*/  HFMA2 R0, -RZ, RZ, 0, 5.9604644775390625e-08 ;  /* 0x00000001ff007431 */ /* 0x000fe200000001ff */
[----:B------:R-:W-:Y:S01]  /*3df0*/  UPRMT UR4, UR34, 0x654, UR7 ;  /* 0x0000065422047896 */ /* 0x000fe20008000007 */
[----:B------:R-:W-:Y:S02]  /*3e00*/  IMAD.MOV.U32 R8, RZ, RZ, 0xffff ;  /* 0x0000ffffff087424 */ /* 0x000fe400078e00ff */
[----:B--2---:R-:W-:Y:S02]  /*3e10*/  IMAD.MOV.U32 R6, RZ, RZ, 0x4 ;  /* 0x00000004ff067424 */ /* 0x004fe400078e00ff */
[----:B------:R-:W-:Y:S01]  /*3e20*/  IMAD.SHL.U32 R9, R10, 0x20, RZ ;  /* 0x000000200a097824 */ /* 0x000fe200078e00ff */
[----:B------:R-:W-:Y:S02]  /*3e30*/  MOV R5, UR4 ;  /* 0x0000000400057c02 */ /* 0x000fe40008000f00 */
[-C--:B------:R-:W-:Y:S01]  /*3e40*/  SHF.L.U32 R8, R8, R10.reuse, RZ ;  /* 0x0000000a08087219 */ /* 0x080fe200000006ff */
[----:B------:R2:W-:Y:S01]  /*3e50*/  SYNCS.ARRIVE.TRANS64.RED RZ, [UR4], R6 ;  /* 0x00000006ffff79a7 */ /* 0x0005e20008000404 */
[----:B------:R-:W-:Y:S01]  /*3e60*/  SHF.L.U32 R7, R0, R10, RZ ;  /* 0x0000000a00077219 */ /* 0x000fe200000006ff */
[----:B------:R2:W-:Y:S04]  /*3e70*/  STS [UR6+0x210], R9 ;  /* 0x00021009ff007988 */ /* 0x0005e80008000806 */
[----:B------:R2:W-:Y:S04]  /*3e80*/  STAS [R4.64], R10 ;  /* 0x0000000a04007dbd */ /* 0x0005e8000c0008ff */
[----:B------:R2:W-:Y:S04]  /*3e90*/  ATOMS.OR RZ, [UR5+0x14], R8 ;  /* 0x00001408ffff798c */ /* 0x0005e8000b000005 */
[----:B------:R2:W-:Y:S04]  /*3ea0*/  ATOMS.OR RZ, [UR5+0x18], R7 ;  /* 0x00001807ffff798c */ /* 0x0005e8000b000005 */
[----:B------:R2:W-:Y:S02]  /*3eb0*/  ATOMS.XOR RZ, [UR5+0x10], R0 ;  /* 0x00001000ffff798c */ /* 0x0005e4000b800005 */
.L_x_75:
[----:B-1----:R-:W-:Y:S05]  /*3ec0*/  BSYNC B0 ;  /* 0x0000000000007941 */ /* 0x002fea0003800000 */
.L_x_74:
[----:B------:R-:W-:Y:S05]  /*3ed0*/  BRA.U UP1, `(.L_x_80) ;  /* 0x00000001016c7547 */ /* 0x000fea000b800000 */
[----:B------:R-:W-:-:S03]  /*3ee0*/  UMOV UR4, 0xffffffff ;  /* 0xffffffff00047882 */ /* 0x000fc60000000000 */
[----:B------:R-:W-:Y:S05]  /*3ef0*/  BRA.DIV UR4, `(.L_x_81) ;  /* 0x0000004e04687947 */ /* 0x000fea000b800000 */
[----:B------:R-:W-:-:S13]  /*3f00*/  ELECT P0, URZ, PT ;  /* 0x0000000000ff782f */ /* 0x000fda0003800000 */
.L_x_179:
[----:B------:R-:W-:Y:S05]  /*3f10*/  @!P0 BRA `(.L_x_80) ;  /* 0x00000000005c8947 */ /* 0x000fea0003800000 */
[----:B--2---:R-:W2:Y:S02]  /*3f20*/  LDS R4, [UR5+0x10] ;  /* 0x00001005ff047984 */ /* 0x004ea40008000800 */
[----:B--2---:R-:W-:-:S04]  /*3f30*/  SHF.L.U32 R4, R4, 0x1f, RZ ;  /* 0x0000001f04047819 */ /* 0x004fc800000006ff */
[----:B------:R-:W2:Y:S02]  /*3f40*/  SYNCS.PHASECHK.TRANS64.TRYWAIT P0, [UR5+0x8], R4 ;  /* 0x00000804ff0075a7 */ /* 0x000ea40008001105 */
[----:B--2---:R-:W-:Y:S05]  /*3f50*/  @P0 BRA `(.L_x_82) ;  /* 0x0000000000080947 */ /* 0x004fea0003800000 */
[----:B------:R-:W2:Y:S02]  /*3f60*/  SYNCS.PHASECHK.TRANS64.TRYWAIT P0, [UR5+0x8], R4 ;  /* 0x00000804ff0075a7 */ /* 0x000ea40008001105 */
[----:B--2---:R-:W-:Y:S05]  /*3f70*/  @!P0 BRA `(.L_x_83) ;  /* 0x0000004c006c8947 */ /* 0x004fea0003800000 */
.L_x_82:
[----:B------:R-:W3:Y:S01]  /*3f80*/  LDS R6, [UR6+0x210] ;  /* 0x00021006ff067984 */ /* 0x000ee20008000800 */
[----:B--2---:R-:W-:Y:S02]  /*3f90*/  HFMA2 R0, -RZ, RZ, 0, 5.9604644775390625e-08 ;  /* 0x00000001ff007431 */ /* 0x004fe400000001ff */
[----:B------:R-:W-:Y:S01]  /*3fa0*/  IMAD.MOV.U32 R4, RZ, RZ, 0xffff ;  /* 0x0000ffffff047424 */ /* 0x000fe200078e00ff */
[----:B------:R-:W-:Y:S01]  /*3fb0*/  UPRMT UR4, UR34, 0x654, UR7 ;  /* 0x0000065422047896 */ /* 0x000fe20008000007 */
[----:B---3--:R-:W-:-:S03]  /*3fc0*/  IMAD.SHL.U32 R5, R6, 0x20, RZ ;  /* 0x0000002006057824 */ /* 0x008fc600078e00ff */
[-C--:B------:R-:W-:Y:S02]  /*3fd0*/  SHF.L.U32 R4, R4, R6.reuse, RZ ;  /* 0x0000000604047219 */ /* 0x080fe400000006ff */
[----:B------:R-:W-:Y:S01]  /*3fe0*/  SHF.L.U32 R6, R0, R6, RZ ;  /* 0x0000000600067219 */ /* 0x000fe200000006ff */
[----:B------:R3:W-:Y:S04]  /*3ff0*/  STS [UR6+0x210], R5 ;  /* 0x00021005ff007988 */ /* 0x0007e80008000806 */
[----:B------:R3:W-:Y:S04]  /*4000*/  ATOMS.OR RZ, [UR5+0x14], R4 ;  /* 0x00001404ffff798c */ /* 0x0007e8000b000005 */
[----:B------:R3:W-:Y:S01]  /*4010*/  ATOMS.OR RZ, [UR5+0x18], R6 ;  /* 0x00001806ffff798c */ /* 0x0007e2000b000005 */
[----:B------:R-:W-:Y:S03]  /*4020*/  SYNCS.ARRIVE.TRANS64.RED.A1T0 RZ, [UR4], RZ ;  /* 0x000000ffffff79a7 */ /* 0x000fe60008100404 */
[----:B------:R3:W-:Y:S01]  /*4030*/  ATOMS.XOR RZ, [UR5+0x10], R0 ;  /* 0x00001000ffff798c */ /* 0x0007e2000b800005 */
[----:B------:R-:W-:Y:S05]  /*4040*/  BRA `(.L_x_80) ;  /* 0x0000000000107947 */ /* 0x000fea0003800000 */
.L_x_73:
[----:B------:R-:W-:Y:S02]  /*4050*/  MOV R0, 0xffffffff ;  /* 0xffffffff00007802 */ /* 0x000fe40000000f00 */
[----:B------:R-:W-:-:S03]  /*4060*/  MOV R4, 0x4090 ;  /* 0x0000409000047802 */ /* 0x000fc60000000f00 */
[----:B------:R2:W-:Y:S04]  /*4070*/  STS [UR6+0x210], R0 ;  /* 0x00021000ff007988 */ /* 0x0005e80008000806 */
[----:B-12--5:R-:W-:Y:S05]  /*4080*/  CALL.REL.NOINC `($__internal_1_$__cuda_sm10x_tcgen05_guardrail_trap_phase_invalid_during_alloc) ;  /* 0x0000005000747944 */ /* 0x026fea0003c00000 */
.L_x_80:
[----:B------:R-:W-:Y:S05]  /*4090*/  WARPSYNC.ALL ;  /* 0x0000000000007948 */ /* 0x000fea0003800000 */
[----:B------:R-:W4:Y:S01]  /*40a0*/  S2UR UR4, SR_CgaCtaId ;  /* 0x00000000000479c3 */ /* 0x000f220000008800 */
[----:B------:R-:W-:Y:S01]  /*40b0*/  UMOV UR17, 0x400 ;  /* 0x0000040000117882 */ /* 0x000fe20000000000 */
[----:B------:R-:W-:-:S06]  /*40c0*/  NOP ;  /* 0x0000000000007918 */ /* 0x000fcc0000000000 */
[----:B------:R-:W-:Y:S06]  /*40d0*/  BAR.ARV 0x6, 0xa0 ;  /* 0x0182800000007b1d */ /* 0x000fec0000002000 */
[----:B------:R-:W1:Y:S01]  /*40e0*/  LDCU UR6, c[0x0][0x38c] ;  /* 0x00007180ff0677ac */ /* 0x000e620008000800 */
[----:B------:R-:W-:Y:S01]  /*40f0*/  LOP3.LUT R3, R3, 0xffff, RZ, 0xc0, !PT ;  /* 0x0000ffff03037812 */ /* 0x000fe200078ec0ff */
[----:B--2---:R-:W-:Y:S01]  /*4100*/  IMAD.MOV.U32 R9, RZ, RZ, 0x1 ;  /* 0x00000001ff097424 */ /* 0x004fe200078e00ff */
[----:B------:R-:W-:Y:S01]  /*4110*/  LOP3.LUT R2, R2, 0xffff, RZ, 0xc0, !PT ;  /* 0x0000ffff02027812 */ /* 0x000fe200078ec0ff */
[----:B------:R-:W-:Y:S01]  /*4120*/  IMAD.MOV.U32 R8, RZ, RZ, RZ ;  /* 0x000000ffff087224 */ /* 0x000fe200078e00ff */
[----:B------:R-:W-:Y:S01]  /*4130*/  R2UR UR20, R3 ;  /* 0x00000000031472ca */ /* 0x000fe200000e0000 */
[----:B------:R-:W-:Y:S01]  /*4140*/  UMOV UR24, URZ ;  /* 0x000000ff00187c82 */ /* 0x000fe20008000000 */
[----:B------:R-:W-:-:S02]  /*4150*/  R2UR UR30, R2 ;  /* 0x00000000021e72ca */ /* 0x000fc400000e0000 */
[----:B------:R-:W-:Y:S01]  /*4160*/  CS2R R2, SRZ ;  /* 0x0000000000027805 */ /* 0x000fe2000001ff00 */
[----:B------:R-:W-:Y:S01]  /*4170*/  UMOV UR15, URZ ;  /* 0x000000ff000f7c82 */ /* 0x000fe20008000000 */
[----:B----4-:R-:W-:Y:S01]  /*4180*/  ULEA UR17, UR4, UR17, 0x18 ;  /* 0x0000001104117291 */ /* 0x010fe2000f8ec0ff */
[----:B------:R-:W-:Y:S01]  /*4190*/  UMOV UR14, URZ ;  /* 0x000000ff000e7c82 */ /* 0x000fe20008000000 */
[----:B------:R-:W-:Y:S02]  /*41a0*/  UISETP.NE.AND UP3, UPT, UR33, URZ, UPT ;  /* 0x000000ff2100728c */ /* 0x000fe4000bf65270 */
[----:B------:R-:W-:Y:S02]  /*41b0*/  UIADD3 UR5, UPT, UPT, UR17, 0x4600, URZ ;  /* 0x0000460011057890 */ /* 0x000fe4000fffe0ff */
[----:B------:R-:W-:-:S03]  /*41c0*/  UIADD3 UR4, UPT, UPT, UR17, 0x2c600, URZ ;  /* 0x0002c60011047890 */ /* 0x000fc6000fffe0ff */
[----:B---3--:R-:W2:Y:S01]  /*41d0*/  LDS R0, [UR17+0x210] ;  /* 0x00021011ff007984 */ /* 0x008ea20008000800 */
[----:B-1----:R-:W-:Y:S02]  /*41e0*/  UIADD3 UR6, UPT, UPT, UR6, 0x3f, URZ ;  /* 0x0000003f06067890 */ /* 0x002fe4000fffe0ff */
[----:B------:R-:W-:Y:S02]  /*41f0*/  USHF.R.U32.HI UR5, URZ, 0x4, UR5 ;  /* 0x00000004ff057899 */ /* 0x000fe40008011605 */
[----:B------:R-:W-:Y:S02]  /*4200*/  USHF.R.S32.HI UR25, URZ, 0x1f, UR6 ;  /* 0x0000001fff197899 */ /* 0x000fe40008011406 */
[----:B------:R-:W-:Y:S02]  /*4210*/  USHF.R.U32.HI UR4, URZ, 0x4, UR4 ;  /* 0x00000004ff047899 */ /* 0x000fe40008011604 */
[----:B------:R-:W-:Y:S02]  /*4220*/  ULEA.HI UR25, UR25, UR6, URZ, 0x6 ;  /* 0x0000000619197291 */ /* 0x000fe4000f8f30ff */
[----:B------:R-:W-:-:S02]  /*4230*/  ULOP3.LUT UR5, UR5, 0x3fff, URZ, 0xc0, !UPT ;  /* 0x00003fff05057892 */ /* 0x000fc4000f8ec0ff */
[----:B------:R-:W-:Y:S02]  /*4240*/  USHF.R.S32.HI UR25, URZ, 0x6, UR25 ;  /* 0x00000006ff197899 */ /* 0x000fe40008011419 */
[----:B------:R-:W-:Y:S02]  /*4250*/  ULOP3.LUT UR22, UR4, 0x3fff, URZ, 0xc0, !UPT ;  /* 0x00003fff04167892 */ /* 0x000fe4000f8ec0ff */
[----:B------:R-:W-:Y:S02]  /*4260*/  UISETP.LT.AND UP0, UPT, UR25, 0x1, UPT ;  /* 0x000000011900788c */ /* 0x000fe4000bf01270 */
[----:B------:R-:W-:Y:S02]  /*4270*/  ULOP3.LUT UR21, UR5, 0x10000, URZ, 0xfc, !UPT ;  /* 0x0001000005157892 */ /* 0x000fe4000f8efcff */
[----:B------:R-:W-:Y:S02]  /*4280*/  ULOP3.LUT UR22, UR22, 0x10000, URZ, 0xfc, !UPT ;  /* 0x0001000016167892 */ /* 0x000fe4000f8efcff */
[----:B------:R-:W-:Y:S01]  /*4290*/  USEL UR31, UR25, 0x1, !UP0 ;  /* 0x00000001191f7887 */ /* 0x000fe2000c000000 */
[----:B------:R-:W-:Y:S01]  /*42a0*/  UMOV UR28, 0x0 ;  /* 0x00000000001c7882 */ /* 0x000fe20000000000 */
[----:B------:R-:W-:Y:S01]  /*42b0*/  UMOV UR29, 0x101004a0 ;  /* 0x101004a0001d7882 */ /* 0x000fe20000000000 */
[----:B------:R-:W-:Y:S01]  /*42c0*/  UMOV UR26, 0x0 ;  /* 0x00000000001a7882 */ /* 0x000fe20000000000 */
[----:B------:R-:W-:Y:S01]  /*42d0*/  UMOV UR27, 0x101004a0 ;  /* 0x101004a0001b7882 */ /* 0x000fe20000000000 */
[----:B--2---:R-:W-:-:S15]  /*42e0*/  R2UR UR32, R0 ;  /* 0x00000000002072ca */ /* 0x004fde00000e0000 */
.L_x_91:
[C---:B------:R-:W-:Y:S02]  /*42f0*/  LEA R0, R8.reuse, UR17, 0x3 ;  /* 0x0000001108007c11 */ /* 0x040fe4000f8e18ff */
[----:B------:R-:W-:Y:S02]  /*4300*/  SHF.L.U32 R4, R3, 0x1f, RZ ;  /* 0x0000001f03047819 */ /* 0x000fe400000006ff */
[----:B------:R-:W-:Y:S02]  /*4310*/  LEA R5, R8, UR17, 0x4 ;  /* 0x0000001108057c11 */ /* 0x000fe4000f8e20ff */
[----:B------:R-:W1:Y:S02]  /*4320*/  SYNCS.PHASECHK.TRANS64.TRYWAIT P0, [R0+URZ+0x160], R4 ;  /* 0x00016004000075a7 */ /* 0x000e6400080011ff */
[----:B-1-3--:R-:W-:Y:S05]  /*4330*/  @!P0 BRA `(.L_x_84) ;  /* 0x0000004800948947 */ /* 0x00afea0003800000 */
.L_x_180:
[----:B-1----:R-:W1:Y:S01]  /*4340*/  LDS.128 R4, [R5+0x1f0] ;  /* 0x0001f00005047984 */ /* 0x002e620000000c00 */
[----:B------:R-:W-:Y:S02]  /*4350*/  VIADD R0, R0, 0x170 ;  /* 0x0000017000007836 */ /* 0x000fe40000000000 */
[----:B------:R-:W-:Y:S01]  /*4360*/  VIADD R8, R8, 0x1 ;  /* 0x0000000108087836 */ /* 0x000fe20000000000 */
[----:B------:R-:W-:Y:S01]  /*4370*/  @!PT LDS RZ, [RZ] ;  /* 0x00000000fffff984 */ /* 0x000fe20000000800 */
[----:B------:R-:W-:Y:S01]  /*4380*/  @!PT LDS RZ, [RZ] ;  /* 0x00000000fffff984 */ /* 0x000fe20000000800 */
[----:B------:R-:W-:Y:S01]  /*4390*/  @!PT LDS RZ, [RZ] ;  /* 0x00000000fffff984 */ /* 0x000fe20000000800 */
[----:B------:R-:W-:Y:S01]  /*43a0*/  @!PT LDS RZ, [RZ] ;  /* 0x00000000fffff984 */ /* 0x000fe20000000800 */
[----:B------:R2:W-:Y:S06]  /*43b0*/  MEMBAR.ALL.CTA ;  /* 0x0000000000007992 */ /* 0x0005ec0000008000 */
[----:B--2---:R-:W2:Y:S01]  /*43c0*/  FENCE.VIEW.ASYNC.S ;  /* 0x00000000000073c6 */ /* 0x004ea20000000000 */
[----:B------:R-:W-:-:S04]  /*43d0*/  PRMT R0, RZ, 0x654, R0 ;  /* 0x00000654ff007816 */ /* 0x000fc80000000000 */
[----:B--2---:R2:W-:Y:S01]  /*43e0*/  SYNCS.ARRIVE.TRANS64.RED.A1T0 RZ, [R0+URZ], RZ ;  /* 0x000000ff00ff79a7 */ /* 0x0045e200081004ff */
[----:B-1----:R-:W-:Y:S01]  /*43f0*/  LOP3.LUT P1, RZ, R6, 0x1, RZ, 0xc0, !PT ;  /* 0x0000000106ff7812 */ /* 0x002fe2000782c0ff */
[----:B--2---:R-:W-:-:S12]  /*4400*/  BRA.U UP3, `(.L_x_85) ;  /* 0x0000000103e07547 */ /* 0x004fd8000b800000 */
[----:B------:R-:W1:Y:S01]  /*4410*/  LDCU UR4, c[0x0][0x38c] ;  /* 0x00007180ff0477ac */ /* 0x000e620008000800 */
[----:B------:R-:W-:Y:S02]  /*4420*/  PLOP3.LUT P2, PT, PT, PT, PT, 0x80, 0x8 ;  /* 0x000000000008781c */ /* 0x000fe40003f4f070 */
[----:B------:R-:W-:Y:S01]  /*4430*/  SHF.L.U32 R4, R9, 0x1f, RZ ;  /* 0x0000001f09047819 */ /* 0x000fe200000006ff */
[----:B------:R-:W-:Y:S02]  /*4440*/  ULEA UR23, UR24, UR17, 0x3 ;  /* 0x0000001118177291 */ /* 0x000fe4000f8e18ff */
[----:B------:R-:W-:Y:S02]  /*4450*/  ULEA UR18, UR24, UR32, 0x6 ;  /* 0x0000002018127291 */ /* 0x000fe4000f8e30ff */
[----:B-1----:R-:W-:-:S06]  /*4460*/  UISETP.GE.AND UP0, UPT, UR4, 0x1, UPT ;  /* 0x000000010400788c */ /* 0x002fcc000bf06270 */
[----:B------:R-:W-:-:S05]  /*4470*/  PLOP3.LUT P0, PT, PT, PT, UP0, 0x80, 0x8 ;  /* 0x000000000008781c */ /* 0x000fca0003f0f008 */
[----:B------:R-:W-:-:S08]  /*4480*/  @UP0 ULEA UR4, UR15, UR17, 0x3 ;  /* 0x000000110f040291 */ /* 0x000fd0000f8e18ff */
[----:B------:R-:W-:-:S04]  /*4490*/  @P0 SHF.L.U32 R0, R2, 0x1f, RZ ;  /* 0x0000001f02000819 */ /* 0x000fc800000006ff */
[----:B------:R1:W2:Y:S01]  /*44a0*/  @P0 SYNCS.PHASECHK.TRANS64.TRYWAIT P2, [UR4], R0 ;  /* 0x00000000ff0005a7 */ /* 0x0002a20008041104 */
[----:B------:R-:W3:Y:S02]  /*44b0*/  SYNCS.PHASECHK.TRANS64.TRYWAIT P0, [UR23+0x1a0], R4 ;  /* 0x0001a004ff0075a7 */ /* 0x000ee40008001117 */
[----:B-123--:R-:W-:Y:S05]  /*44c0*/  @!P0 BRA `(.L_x_86) ;  /* 0x0000004800448947 */ /* 0x00efea0003800000 */
.L_x_182:
[----:B------:R-:W-:Y:S01]  /*44d0*/  UMOV UR19, UR14 ;  /* 0x0000000e00137c82 */ /* 0x000fe20008000000 */
[----:B------:R-:W-:Y:S05]  /*44e0*/  BRA.U !UP0, `(.L_x_87) ;  /* 0x0000000108987547 */ /* 0x000fea000b800000 */
[----:B------:R-:W-:Y:S02]  /*44f0*/  UIADD3 UR19, UPT, UPT, UR31, UR14, URZ ;  /* 0x0000000e1f137290 */ /* 0x000fe4000fffe0ff */
[----:B------:R-:W-:Y:S01]  /*4500*/  UPLOP3.LUT UP2, UPT, UPT, UPT, UPT, 0x40, 0x4 ;  /* 0x000000000004789c */ /* 0x000fe20003f4e870 */
[----:B------:R-:W-:Y:S01]  /*4510*/  UMOV UR16, UR25 ;  /* 0x0000001900107c82 */ /* 0x000fe20008000000 */
[----:B------:R-:W-:-:S09]  /*4520*/  UMOV UR6, UR15 ;  /* 0x0000000f00067c82 */ /* 0x000fd20008000000 */
.L_x_90:
[----:B--2---:R-:W-:Y:S01]  /*4530*/  ULEA UR5, UR6, UR17, 0x3 ;  /* 0x0000001106057291 */ /* 0x004fe2000f8e18ff */
[----:B---3--:R-:W-:Y:S11]  /*4540*/  @P2 BRA `(.L_x_88) ;  /* 0x00000000000c2947 */ /* 0x008ff60003800000 */
[----:B-1----:R-:W-:Y:S04]  /*4550*/  SHF.L.U32 R4, R2, 0x1f, RZ ;  /* 0x0000001f02047819 */ /* 0x002fe800000006ff */
[----:B------:R-:W1:Y:S02]  /*4560*/  SYNCS.PHASECHK.TRANS64.TRYWAIT P0, [UR5], R4 ;  /* 0x00000004ff0075a7 */ /* 0x000e640008001105 */
[----:B-1----:R-:W-:Y:S05]  /*4570*/  @!P0 BRA `(.L_x_89) ;  /* 0x0000004800308947 */ /* 0x002fea0003800000 */
.L_x_88:
[----:B------:R-:W-:Y:S01]  /*4580*/  UISETP.NE.AND UP0, UPT, UR16, 0x1, UPT ;  /* 0x000000011000788c */ /* 0x000fe2000bf05270 */
[----:B------:R-:W-:Y:S01]  /*4590*/  PLOP3.LUT P2, PT, PT, PT, PT, 0x80, 0x8 ;  /* 0x000000000008781c */ /* 0x000fe20003f4f070 */
[----:B------:R-:W-:Y:S02]  /*45a0*/  UIADD3 UR4, UPT, UPT, UR6, 0x1, URZ ;  /* 0x0000000106047890 */ /* 0x000fe4000fffe0ff */
[----:B------:R-:W-:Y:S02]  /*45b0*/  ULEA UR12, UR6, UR22, 0x7 ;  /* 0x00000016060c7291 */ /* 0x000fe4000f8e38ff */
[----:B------:R-:W-:Y:S01]  /*45c0*/  UISETP.NE.AND UP1, UPT, UR4, 0x14, UPT ;  /* 0x000000140400788c */ /* 0x000fe2000bf25270 */
[----:B------:R-:W-:Y:S01]  /*45d0*/  PLOP3.LUT P0, PT, PT, PT, UP0, 0x80, 0x8 ;  /* 0x000000000008781c */ /* 0x000fe20003f0f008 */
[----:B------:R-:W-:Y:S02]  /*45e0*/  UIADD3 UR10, UPT, UPT, UR12, 0x2, URZ ;  /* 0x000000020c0a7890 */ /* 0x000fe4000fffe0ff */
[----:B------:R-:W-:Y:S02]  /*45f0*/  USEL UR7, URZ, 0x1, UP1 ;  /* 0x00000001ff077887 */ /* 0x000fe40008800000 */
[----:B------:R-:W-:Y:S02]  /*4600*/  USEL UR15, UR4, URZ, UP1 ;  /* 0x000000ff040f7287 */ /* 0x000fe40008800000 */
[----:B------:R-:W-:Y:S02]  /*4610*/  UIADD3 UR14, UPT, UPT, UR14, 0x1, URZ ;  /* 0x000000010e0e7890 */ /* 0x000fe4000fffe0ff */
[----:B------:R-:W-:Y:S01]  /*4620*/  @UP0 ULEA UR4, UR15, UR17, 0x3 ;  /* 0x000000110f040291 */ /* 0x000fe2000f8e18ff */
[----:B------:R-:W-:Y:S01]  /*4630*/  LOP3.LUT R2, R2, UR7, RZ, 0x3c, !PT ;  /* 0x0000000702027c12 */ /* 0x000fe2000f8e3cff */
[----:B------:R-:W-:Y:S01]  /*4640*/  UIADD3 UR7, UPT, UPT, UR5, 0xa0, URZ ;  /* 0x000000a005077890 */ /* 0x000fe2000fffe0ff */
[----:B------:R-:W-:Y:S02]  /*4650*/  UMOV UR13, 0x80004020 ;  /* 0x80004020000d7882 */ /* 0x000fe40000000000 */
[----:B-1----:R-:W-:Y:S01]  /*4660*/  @P0 SHF.L.U32 R0, R2, 0x1f, RZ ;  /* 0x0000001f02000819 */ /* 0x002fe200000006ff */
[----:B------:R-:W-:Y:S01]  /*4670*/  UMOV UR5, 0x80004020 ;  /* 0x8000402000057882 */ /* 0x000fe20000000000 */
[----:B------:R-:W-:Y:S01]  /*4680*/  UMOV UR11, 0x80004020 ;  /* 0x80004020000b7882 */ /* 0x000fe20000000000 */
[----:B------:R-:W-:Y:S01]  /*4690*/  UMOV UR9, 0x80004020 ;  /* 0x8000402000097882 */ /* 0x000fe20000000000 */
[----:B------:R2:W3:Y:S01]  /*46a0*/  @P0 SYNCS.PHASECHK.TRANS64.TRYWAIT P2, [UR4], R0 ;  /* 0x00000000ff0005a7 */ /* 0x0004e20008041104 */
[----:B------:R-:W-:Y:S02]  /*46b0*/  ULEA UR4, UR6, UR21, 0x9 ;  /* 0x0000001506047291 */ /* 0x000fe4000f8e48ff */
[----:B------:R-:W-:Y:S02]  /*46c0*/  UISETP.NE.AND UP0, UPT, UR14, UR19, UPT ;  /* 0x000000130e00728c */ /* 0x000fe4000bf05270 */
[----:B------:R-:W-:Y:S02]  /*46d0*/  UIADD3 UR8, UPT, UPT, UR4, 0x2, URZ ;  /* 0x0000000204087890 */ /* 0x000fe4000fffe0ff */
[----:B------:R-:W-:Y:S01]  /*46e0*/  UIADD3 UR16, UPT, UPT, UR16, -0x1, URZ ;  /* 0xffffffff10107890 */ /* 0x000fe2000fffe0ff */
[----:B------:R-:W-:Y:S02]  /*46f0*/  UMOV UR6, UR15 ;  /* 0x0000000f00067c82 */ /* 0x000fe40008000000 */
[----:B------:R2:W-:Y:S01]  /*4700*/  UTCIMMA.2CTA gdesc[UR4], gdesc[UR12], tmem[UR18], tmem[UR28], idesc[UR29], UP2 ;  /* 0x00ff1c0c040075ea */ /* 0x0005e20009200112 */
[----:B------:R-:W-:Y:S03]  /*4710*/  UPLOP3.LUT UP2, UPT, UPT, UPT, UPT, 0x80, 0x8 ;  /* 0x000000000008789c */ /* 0x000fe60003f4f070 */
[----:B------:R2:W-:Y:S01]  /*4720*/  UTCIMMA.2CTA gdesc[UR8], gdesc[UR10], tmem[UR18], tmem[UR26], idesc[UR27], UPT ;  /* 0x00ff1a0a080075ea */ /* 0x0005e2000ba00112 */
[----:B------:R2:W-:Y:S01]  /*4730*/  UTCBAR.2CTA.MULTICAST [UR7], URZ, UR20 ;  /* 0x000000ff070073e9 */ /* 0x0005e20008200814 */
[----:B------:R-:W-:Y:S06]  /*4740*/  BRA.U UP0, `(.L_x_90) ;  /* 0xfffffffd00787547 */ /* 0x000fec000b83ffff */
.L_x_87:
[----:B--2---:R-:W-:Y:S01]  /*4750*/  UIADD3 UR4, UPT, UPT, UR23, 0x180, URZ ;  /* 0x0000018017047890 */ /* 0x004fe2000fffe0ff */
[----:B------:R-:W-:-:S08]  /*4760*/  UMOV UR14, UR19 ;  /* 0x00000013000e7c82 */ /* 0x000fd00008000000 */
[----:B------:R2:W-:Y:S01]  /*4770*/  UTCBAR.2CTA.MULTICAST [UR4], URZ, UR30 ;  /* 0x000000ff040073e9 */ /* 0x0005e2000820081e */
[----:B------:R-:W-:Y:S02]  /*4780*/  NOP ;  /* 0x0000000000007918 */ /* 0x000fe40000000000 */
.L_x_85:
[----:B--2---:R-:W-:Y:S01]  /*4790*/  UIADD3 UR4, UPT, UPT, UR24, 0x1, URZ ;  /* 0x0000000118047890 */ /* 0x004fe2000fffe0ff */
[----:B------:R-:W-:-:S03]  /*47a0*/  ISETP.NE.AND P0, PT, R8, 0x2, PT ;  /* 0x000000020800780c */ /* 0x000fc60003f05270 */
[----:B------:R-:W-:Y:S01]  /*47b0*/  UISETP.NE.AND UP0, UPT, UR4, 0x4, UPT ;  /* 0x000000040400788c */ /* 0x000fe2000bf05270 */
[----:B-1----:R-:W-:Y:S02]  /*47c0*/  SEL R0, RZ, 0x1, P0 ;  /* 0x00000001ff007807 */ /* 0x002fe40000000000 */
[----:B------:R-:W-:Y:S01]  /*47d0*/  SEL R8, R8, RZ, P0 ;  /* 0x000000ff08087207 */ /* 0x000fe20000000000 */
[----:B------:R-:W-:Y:S01]  /*47e0*/  USEL UR5, URZ, 0x1, UP0 ;  /* 0x00000001ff057887 */ /* 0x000fe20008000000 */
[----:B------:R-:W-:Y:S01]  /*47f0*/  LOP3.LUT R3, R3, R0, RZ, 0x3c, !PT ;  /* 0x0000000003037212 */ /* 0x000fe200078e3cff */
[----:B------:R-:W-:-:S04]  /*4800*/  USEL UR24, UR4, URZ, UP0 ;  /* 0x000000ff04187287 */ /* 0x000fc80008000000 */
[----:B------:R-:W-:Y:S01]  /*4810*/  LOP3.LUT R9, R9, UR5, RZ, 0x3c, !PT ;  /* 0x0000000509097c12 */ /* 0x000fe2000f8e3cff */
[----:B------:R-:W-:Y:S07]  /*4820*/  @P1 BRA `(.L_x_91) ;  /* 0xfffffff800b01947 */ /* 0x000fee000383ffff */
[----:B------:R-:W1:Y:S01]  /*4830*/  S2UR UR8, SR_CgaCtaId ;  /* 0x00000000000879c3 */ /* 0x000e620000008800 */
[----:B------:R-:W-:Y:S01]  /*4840*/  ELECT P0, URZ, PT ;  /* 0x0000000000ff782f */ /* 0x000fe20003800000 */
[----:B------:R-:W-:Y:S01]  /*4850*/  HFMA2 R0, -RZ, RZ, 0, 5.9604644775390625e-08 ;  /* 0x00000001ff007431 */ /* 0x000fe200000001ff */
[----:B------:R-:W-:-:S05]  /*4860*/  UMOV UR4, 0x40 ;  /* 0x0000004000047882 */ /* 0x000fca0000000000 */
[----:B------:R-:W-:Y:S01]  /*4870*/  UVIRTCOUNT.DEALLOC.SMPOOL 0x80 ;  /* 0x000000800000784c */ /* 0x000fe20000000000 */
[----:B------:R-:W-:Y:S02]  /*4880*/  UISETP.NE.AND UP1, UPT, UR33, URZ, UPT ;  /* 0x000000ff2100728c */ /* 0x000fe4000bf25270 */
[----:B-1----:R-:W-:-:S09]  /*4890*/  ULEA UR8, UR8, UR4, 0x18 ;  /* 0x0000000408087291 */ /* 0x002fd2000f8ec0ff */
[----:B------:R1:W-:Y:S01]  /*48a0*/  @P0 STS.U8 [UR8+0x1c], R0 ;  /* 0x00001c00ff000988 */ /* 0x0003e20008000008 */
[----:B------:R-:W-:Y:S05]  /*48b0*/  BRA.U UP1, `(.L_x_92) ;  /* 0x0000000101a07547 */ /* 0x000fea000b800000 */
[----:B------:R-:W-:Y:S01]  /*48c0*/  UIADD3 UR7, UPT, UPT, UR17, 0x1a0, URZ ;  /* 0x000001a011077890 */ /* 0x000fe2000fffe0ff */
[----:B------:R-:W-:-:S03]  /*48d0*/  SHF.L.U32 R2, R9, 0x1f, RZ ;  /* 0x0000001f09027819 */ /* 0x000fc600000006ff */
[----:B------:R-:W-:-:S09]  /*48e0*/  ULEA UR4, UR24, UR7, 0x3 ;  /* 0x0000000718047291 */ /* 0x000fd2000f8e18ff */
[----:B------:R-:W2:Y:S02]  /*48f0*/  SYNCS.PHASECHK.TRANS64.TRYWAIT P0, [UR4], R2 ;  /* 0x00000002ff0075a7 */ /* 0x000ea40008001104 */
[----:B--2---:R-:W-:Y:S05]  /*4900*/  @!P0 BRA `(.L_x_93) ;  /* 0x0000004400648947 */ /* 0x004fea0003800000 */
.L_x_185:
        /* <DEDUP_REMOVED lines=9> */
.L_x_187:
        /* <DEDUP_REMOVED lines=9> */
.L_x_189:
[----:B------:R-:W-:-:S04]  /*4a30*/  UIADD3 UR4, UPT, UPT, UR4, 0x1, URZ ;  /* 0x0000000104047890 */ /* 0x000fc8000fffe0ff */
[----:B------:R-:W-:-:S04]  /*4a40*/  UISETP.NE.AND UP0, UPT, UR4, 0x4, UPT ;  /* 0x000000040400788c */ /* 0x000fc8000bf05270 */
[----:B------:R-:W-:Y:S02]  /*4a50*/  USEL UR5, URZ, 0x1, UP0 ;  /* 0x00000001ff057887 */ /* 0x000fe40008000000 */
[----:B------:R-:W-:-:S04]  /*4a60*/  USEL UR4, UR4, URZ, UP0 ;  /* 0x000000ff04047287 */ /* 0x000fc80008000000 */
[----:B------:R-:W-:Y:S01]  /*4a70*/  ULEA UR4, UR4, UR7, 0x3 ;  /* 0x0000000704047291 */ /* 0x000fe2000f8e18ff */
[----:B------:R-:W-:-:S04]  /*4a80*/  LOP3.LUT R2, R2, UR5, RZ, 0x3c, !PT ;  /* 0x0000000502027c12 */ /* 0x000fc8000f8e3cff */
[----:B------:R-:W-:Y:S01]  /*4a90*/  SHF.L.U32 R2, R2, 0x1f, RZ ;  /* 0x0000001f02027819 */ /* 0x000fe200000006ff */
[----:B-1----:R-:W-:-:S04]  /*4aa0*/  IMAD.U32 R0, RZ, RZ, UR4 ;  /* 0x00000004ff007e24 */ /* 0x002fc8000f8e00ff */
[----:B------:R1:W2:Y:S03]  /*4ab0*/  SYNCS.PHASECHK.TRANS64.TRYWAIT P0, [R0+URZ], R2 ;  /* 0x00000002000075a7 */ /* 0x0002a600080011ff */
[----:B--2---:R-:W-:Y:S05]  /*4ac0*/  @!P0 NANOSLEEP.SYNCS 0x989680 ;  /* 0x009896800000895d */ /* 0x004fea0003900000 */
[----:B------:R-:W2:Y:S02]  /*4ad0*/  @!P0 SYNCS.PHASECHK.TRANS64 P0, [R0+URZ], R2 ;  /* 0x00000002000085a7 */ /* 0x000ea400080010ff */
[----:B--2---:R-:W-:Y:S05]  /*4ae0*/  @P0 BRA `(.L_x_96) ;  /* 0x0000000000200947 */ /* 0x004fea0003800000 */
.L_x_97:
[----:B--2---:R2:W4:Y:S02]  /*4af0*/  SYNCS.PHASECHK.TRANS64.TRYWAIT P0, [R0+URZ], R2 ;  /* 0x00000002000075a7 */ /* 0x00452400080011ff */
[----:B----4-:R-:W-:Y:S05]  /*4b00*/  @!P0 NANOSLEEP.SYNCS 0x989680 ;  /* 0x009896800000895d */ /* 0x010fea0003900000 */
[----:B------:R-:W4:Y:S02]  /*4b10*/  @!P0 SYNCS.PHASECHK.TRANS64 P0, [R0+URZ], R2 ;  /* 0x00000002000085a7 */ /* 0x000f2400080010ff */
[----:B----4-:R-:W-:Y:S05]  /*4b20*/  @!P0 BRA `(.L_x_97) ;  /* 0xfffffffc00f08947 */ /* 0x010fea000383ffff */
[----:B------:R-:W-:Y:S05]  /*4b30*/  BRA `(.L_x_96) ;  /* 0x00000000000c7947 */ /* 0x000fea0003800000 */
.L_x_92:
[----:B------:R-:W-:-:S04]  /*4b40*/  UIADD3 UR4, UPT, UPT, UR17, 0x1e0, URZ ;  /* 0x000001e011047890 */ /* 0x000fc8000fffe0ff */
[----:B------:R-:W-:-:S09]  /*4b50*/  UPRMT UR4, UR34, 0x654, UR4 ;  /* 0x0000065422047896 */ /* 0x000fd20008000004 */
[----:B------:R-:W-:Y:S03]  /*4b60*/  SYNCS.ARRIVE.TRANS64.RED.A1T0 RZ, [UR4], RZ ;  /* 0x000000ffffff79a7 */ /* 0x000fe60008100404 */
.L_x_96:
[----:B-12---:R-:W-:Y:S01]  /*4b70*/  SHF.L.U32 R2, RZ, 0x1f, RZ ;  /* 0x0000001fff027819 */ /* 0x006fe200000006ff */
[----:B------:R-:W-:Y:S01]  /*4b80*/  UIADD3 UR4, UPT, UPT, UR17, 0x1e0, URZ ;  /* 0x000001e011047890 */ /* 0x000fe2000fffe0ff */
[----:B------:R-:W-:Y:S02]  /*4b90*/  PLOP3.LUT P0, PT, PT, PT, UP1, 0x80, 0x8 ;  /* 0x000000000008781c */ /* 0x000fe40003f0f018 */
[----:B------:R-:W1:Y:S02]  /*4ba0*/  SYNCS.PHASECHK.TRANS64.TRYWAIT P1, [UR17+0x1e0], R2 ;  /* 0x0001e002ff0075a7 */ /* 0x000e640008021111 */
[----:B-1----:R-:W-:Y:S09]  /*4bb0*/  @!P1 BRA `(.L_x_98) ;  /* 0x0000004400009947 */ /* 0x002ff20003800000 */
.L_x_191:
[----:B------:R-:W-:Y:S01]  /*4bc0*/  @!UP1 UPRMT UR4, UR34, 0x654, UR4 ;  /* 0x0000065422049896 */ /* 0x000fe20008000004 */
[----:B------:R-:W-:Y:S01]  /*4bd0*/  UMOV UR5, 0xffff ;  /* 0x0000ffff00057882 */ /* 0x000fe20000000000 */
[----:B------:R-:W-:-:S07]  /*4be0*/  UMOV UR6, 0x1 ;  /* 0x0000000100067882 */ /* 0x000fce0000000000 */
[----:B------:R-:W-:Y:S01]  /*4bf0*/  @!P0 SYNCS.ARRIVE.TRANS64.RED.A1T0 RZ, [UR4], RZ ;  /* 0x000000ffffff89a7 */ /* 0x000fe20008100404 */
[----:B------:R-:W-:Y:S01]  /*4c00*/  NOP ;  /* 0x0000000000007918 */ /* 0x000fe20000000000 */
[----:B-1----:R-:W1:Y:S01]  /*4c10*/  LDS R0, [UR8+0x14] ;  /* 0x00001408ff007984 */ /* 0x002e620008000800 */
[----:B------:R-:W-:-:S04]  /*4c20*/  ULOP3.LUT UR4, UR32, 0xffff, URZ, 0xc0, !UPT ;  /* 0x0000ffff20047892 */ /* 0x000fc8000f8ec0ff */
[----:B------:R-:W-:-:S04]  /*4c30*/  USHF.R.U32.HI UR4, URZ, 0x5, UR4 ;  /* 0x00000005ff047899 */ /* 0x000fc80008011604 */
[----:B------:R-:W-:Y:S02]  /*4c40*/  USHF.L.U32 UR5, UR5, UR4, URZ ;  /* 0x0000000405057299 */ /* 0x000fe400080006ff */
[----:B------:R-:W-:-:S04]  /*4c50*/  USHF.L.U32 UR4, UR6, UR4, URZ ;  /* 0x0000000406047299 */ /* 0x000fc800080006ff */
[----:B-1----:R-:W-:-:S04]  /*4c60*/  LOP3.LUT R0, R0, UR5, RZ, 0xc0, !PT ;  /* 0x0000000500007c12 */ /* 0x002fc8000f8ec0ff */
[----:B------:R-:W-:-:S13]  /*4c70*/  ISETP.NE.AND P0, PT, R0, UR5, PT ;  /* 0x0000000500007c0c */ /* 0x000fda000bf05270 */
[----:B------:R-:W-:Y:S05]  /*4c80*/  @P0 BRA `(.L_x_99) ;  /* 0x0000000000580947 */ /* 0x000fea0003800000 */
[----:B------:R-:W1:Y:S02]  /*4c90*/  LDS R0, [UR8+0x18] ;  /* 0x00001808ff007984 */ /* 0x000e640008000800 */
[----:B-1----:R-:W-:-:S04]  /*4ca0*/  LOP3.LUT R0, R0, UR4, RZ, 0xc0, !PT ;  /* 0x0000000400007c12 */ /* 0x002fc8000f8ec0ff */
[----:B------:R-:W-:-:S13]  /*4cb0*/  ISETP.NE.AND P0, PT, R0, UR4, PT ;  /* 0x0000000400007c0c */ /* 0x000fda000bf05270 */
[----:B------:R-:W-:Y:S05]  /*4cc0*/  @P0 BRA `(.L_x_100) ;  /* 0x00000000003c0947 */ /* 0x000fea0003800000 */
[----:B------:R-:W1:Y:S01]  /*4cd0*/  S2R R2, SR_LANEID ;  /* 0x0000000000027919 */ /* 0x000e620000000000 */
[----:B------:R-:W-:-:S06]  /*4ce0*/  ULOP3.LUT UR5, URZ, UR5, URZ, 0x33, !UPT ;  /* 0x00000005ff057292 */ /* 0x000fcc000f8e33ff */
[----:B------:R-:W-:-:S04]  /*4cf0*/  IMAD.U32 R0, RZ, RZ, UR5 ;  /* 0x00000005ff007e24 */ /* 0x000fc8000f8e00ff */
[----:B------:R2:W4:Y:S02]  /*4d00*/  REDUX UR7, R0 ;  /* 0x00000000000773c4 */ /* 0x0005240000000000 */
[----:B------:R1:W-:Y:S01]  /*4d10*/  UTCATOMSWS.AND URZ, UR5 ;  /* 0x0000000500ff79e3 */ /* 0x0003e20008000000 */
[----:B--2---:R-:W-:Y:S01]  /*4d20*/  LOP3.LUT R0, RZ, UR4, RZ, 0x33, !PT ;  /* 0x00000004ff007c12 */ /* 0x004fe2000f8e33ff */
[----:B------:R-:W-:Y:S02]  /*4d30*/  VOTEU.ANY UR4, UPT, PT ;  /* 0x0000000000047886 */ /* 0x000fe400038e0100 */
[----:B------:R-:W-:Y:S02]  /*4d40*/  UFLO.U32 UR4, UR4 ;  /* 0x00000004000472bd */ /* 0x000fe400080e0000 */
[----:B------:R-:W2:Y:S04]  /*4d50*/  REDUX UR6, R0 ;  /* 0x00000000000673c4 */ /* 0x000ea80000000000 */
[----:B-1----:R-:W-:-:S02]  /*4d60*/  ISETP.EQ.U32.AND P0, PT, R2, UR4, PT ;  /* 0x0000000402007c0c */ /* 0x002fc4000bf02070 */
[----:B----4-:R-:W-:-:S11]  /*4d70*/  MOV R2, UR7 ;  /* 0x0000000700027c02 */ /* 0x010fd60008000f00 */
[----:B------:R1:W-:Y:S01]  /*4d80*/  @P0 ATOMS.AND RZ, [UR8+0x14], R2 ;  /* 0x00001402ffff098c */ /* 0x0003e2000a800008 */
[----:B--2---:R-:W-:-:S05]  /*4d90*/  IMAD.U32 R0, RZ, RZ, UR6 ;  /* 0x00000006ff007e24 */ /* 0x004fca000f8e00ff */
[----:B------:R1:W-:Y:S01]  /*4da0*/  @P0 ATOMS.AND RZ, [UR8+0x18], R0 ;  /* 0x00001800ffff098c */ /* 0x0003e2000a800008 */
[----:B------:R-:W-:Y:S05]  /*4db0*/  BRA `(.L_x_101) ;  /* 0x0000000000147947 */ /* 0x000fea0003800000 */
.L_x_100:
[----:B------:R-:W-:Y:S02]  /*4dc0*/  MOV R2, 0x4de0 ;  /* 0x00004de000027802 */ /* 0x000fe40000000f00 */
[----:B---3-5:R-:W-:Y:S05]  /*4dd0*/  CALL.REL.NOINC `($__internal_0_$__cuda_sm10x_tcgen05_guardrail_trap_col_being_dealloced_not_returned_by_alloc) ;  /* 0x0000004400147944 */ /* 0x028fea0003c00000 */
[----:B------:R-:W-:Y:S05]  /*4de0*/  BRA `(.L_x_101) ;  /* 0x0000000000087947 */ /* 0x000fea0003800000 */
.L_x_99:
[----:B------:R-:W-:Y:S02]  /*4df0*/  MOV R2, 0x4e10 ;  /* 0x00004e1000027802 */ /* 0x000fe40000000f00 */
[----:B---3-5:R-:W-:Y:S05]  /*4e00*/  CALL.REL.NOINC `($__internal_2_$__cuda_sm10x_tcgen05_guardrail_trap_unallocated_columns_being_dealloced) ;  /* 0x0000004400207944 */ /* 0x028fea0003c00000 */
.L_x_101:
[----:B------:R-:W-:Y:S01]  /*4e10*/  NOP ;  /* 0x0000000000007918 */ /* 0x000fe20000000000 */
[----:B------:R-:W-:Y:S05]  /*4e20*/  EXIT ;  /* 0x000000000000794d */ /* 0x000fea0003800000 */
.L_x_72:
[----:B------:R-:W-:-:S09]  /*4e30*/  UISETP.NE.OR UP0, UPT, UR20, 0x3, !UP4 ;  /* 0x000000031400788c */ /* 0x000fd2000e705670 */
[----:B------:R-:W-:Y:S05]  /*4e40*/  BRA.U UP0, `(.L_x_102) ;  /* 0x0000000d00307547 */ /* 0x000fea000b800000 */
[----:B------:R-:W2:Y:S01]  /*4e50*/  LDCU.64 UR4, c[0x0][0x888] ;  /* 0x00011100ff0477ac */ /* 0x000ea20008000a00 */
[----:B------:R-:W3:Y:S01]  /*4e60*/  LDC.64 R12, c[0x0][0x348] ;  /* 0x0000d200ff0c7b82 */ /* 0x000ee20000000a00 */
[----:B------:R-:W-:Y:S02]  /*4e70*/  HFMA2 R9, -RZ, RZ, 0, 0 ;  /* 0x00000000ff097431 */ /* 0x000fe400000001ff */
[----:B------:R-:W-:Y:S01]  /*4e80*/  IMAD.MOV.U32 R11, RZ, RZ, 0x1 ;  /* 0x00000001ff0b7424 */ /* 0x000fe200078e00ff */
[----:B------:R-:W4:Y:S01]  /*4e90*/  LDCU UR33, c[0x0][0x370] ;  /* 0x00006e00ff2177ac */ /* 0x000f220008000800 */
[----:B------:R-:W-:Y:S01]  /*4ea0*/  IMAD.MOV.U32 R10, RZ, RZ, RZ ;  /* 0x000000ffff0a7224 */ /* 0x000fe200078e00ff */
[----:B------:R-:W-:Y:S01]  /*4eb0*/  MOV R8, 0x2000 ;  /* 0x0000200000087802 */ /* 0x000fe20000000f00 */
[----:B------:R-:W4:Y:S01]  /*4ec0*/  LDCU.128 UR28, c[0x0][0xb10] ;  /* 0x00016200ff1c77ac */ /* 0x000f220008000c00 */
[----:B------:R-:W1:Y:S01]  /*4ed0*/  LDCU UR32, c[0x0][0x374] ;  /* 0x00006e80ff2077ac */ /* 0x000e620008000800 */
[----:B------:R-:W1:Y:S01]  /*4ee0*/  LDCU.64 UR26, c[0x0][0x890] ;  /* 0x00011200ff1a77ac */ /* 0x000e620008000a00 */
[----:B--2---:R-:W-:Y:S01]  /*4ef0*/  UISETP.NE.U32.AND UP0, UPT, UR4, URZ, UPT ;  /* 0x000000ff0400728c */ /* 0x004fe2000bf05070 */
[----:B------:R-:W2:Y:S01]  /*4f00*/  LDCU UR16, c[0x0][0xb0c] ;  /* 0x00016180ff1077ac */ /* 0x000ea20008000800 */
[----:B------:R-:W3:Y:S01]  /*4f10*/  LDCU UR38, c[0x0][0xb20] ;  /* 0x00016400ff2677ac */ /* 0x000ee20008000800 */
[----:B------:R-:W3:Y:S01]  /*4f20*/  LDCU UR4, c[0x0][0xb30] ;  /* 0x00016600ff0477ac */ /* 0x000ee20008000800 */
[----:B------:R-:W-:Y:S01]  /*4f30*/  UMOV UR17, 0x400 ;  /* 0x0000040000117882 */ /* 0x000fe20000000000 */
[----:B----4-:R-:W-:-:S02]  /*4f40*/  UIMAD.WIDE.U32 UR6, UR33, UR28, URZ ;  /* 0x0000001c210672a5 */ /* 0x010fc4000f8e00ff */
[----:B-1----:R-:W-:Y:S02]  /*4f50*/  UIMAD.WIDE.U32 UR8, UR32, UR31, URZ ;  /* 0x0000001f200872a5 */ /* 0x002fe4000f8e00ff */
[----:B------:R-:W-:Y:S02]  /*4f60*/  ULEA UR17, UR55, UR17, 0x18 ;  /* 0x0000001137117291 */ /* 0x000fe4000f8ec0ff */
[----:B------:R-:W-:Y:S02]  /*4f70*/  UISETP.NE.AND.EX UP5, UPT, UR5, URZ, UPT, UP0 ;  /* 0x000000ff0500728c */ /* 0x000fe4000bfa5300 */
[----:B------:R-:W-:Y:S02]  /*4f80*/  UISETP.NE.U32.AND UP6, UPT, UR26, URZ, UPT ;  /* 0x000000ff1a00728c */ /* 0x000fe4000bfc5070 */
[----:B------:R-:W-:Y:S02]  /*4f90*/  UIADD3 UR5, UPT, UPT, UR17, 0x140, URZ ;  /* 0x0000014011057890 */ /* 0x000fe4000fffe0ff */
[----:B------:R-:W-:Y:S01]  /*4fa0*/  UISETP.NE.AND UP0, UPT, UR42, 0x1, UPT ;  /* 0x000000012a00788c */ /* 0x000fe2000bf05270 */
[----:B------:R-:W-:Y:S01]  /*4fb0*/  UMOV UR35, UR7 ;  /* 0x0000000700237c82 */ /* 0x000fe20008000000 */
[----:B------:R-:W-:Y:S01]  /*4fc0*/  UMOV UR34, UR9 ;  /* 0x0000000900227c82 */ /* 0x000fe20008000000 */
[----:B--2---:R-:W-:-:S02]  /*4fd0*/  UISETP.NE.AND UP0, UPT, UR16, 0x1, UPT ;  /* 0x000000011000788c */ /* 0x004fc4000bf05270 */
[----:B------:R-:W-:Y:S02]  /*4fe0*/  UPLOP3.LUT UP4, UPT, UPT, UPT, UPT, 0x40, 0x4 ;  /* 0x000000000004789c */ /* 0x000fe40003f8e870 */
[----:B------:R-:W-:Y:S01]  /*4ff0*/  UISETP.GE.AND UP2, UPT, UR42, 0x1, UPT ;  /* 0x000000012a00788c */ /* 0x000fe2000bf46270 */
[----:B------:R-:W1:Y:S01]  /*5000*/  LDCU.64 UR14, c[0x0][0xb28] ;  /* 0x00016500ff0e77ac */ /* 0x000e620008000a00 */
[----:B------:R-:W-:Y:S02]  /*5010*/  UISETP.NE.AND.EX UP6, UPT, UR27, URZ, UPT, UP6 ;  /* 0x000000ff1b00728c */ /* 0x000fe4000bfc5360 */
[----:B------:R-:W-:Y:S02]  /*5020*/  UPRMT UR55, UR55, 0x654, UR5 ;  /* 0x0000065437377896 */ /* 0x000fe40008000005 */
[----:B------:R-:W-:Y:S02]  /*5030*/  USHF.R.U32.HI UR35, URZ, UR29, UR35 ;  /* 0x0000001dff237299 */ /* 0x000fe40008011623 */
[----:B---3--:R-:W-:-:S02]  /*5040*/  USHF.R.U32.HI UR34, URZ, UR38, UR34 ;  /* 0x00000026ff227299 */ /* 0x008fc40008011622 */
[----:B------:R-:W-:Y:S02]  /*5050*/  UISETP.NE.AND UP0, UPT, UR30, 0x1, UPT ;  /* 0x000000011e00788c */ /* 0x000fe4000bf05270 */
[----:B------:R-:W-:-:S11]  /*5060*/  UISETP.NE.AND UP3, UPT, UR4, 0x1, UPT ;  /* 0x000000010400788c */ /* 0x000fd6000bf65270 */
.L_x_110:
[C---:B------:R-:W-:Y:S02]  /*5070*/  LEA R3, R10.reuse, UR17, 0x3 ;  /* 0x000000110a037c11 */ /* 0x040fe4000f8e18ff */
[----:B------:R-:W-:Y:S02]  /*5080*/  SHF.L.U32 R0, R9, 0x1f, RZ ;  /* 0x0000001f09007819 */ /* 0x000fe400000006ff */
[----:B------:R-:W-:Y:S02]  /*5090*/  LEA R4, R10, UR17, 0x4 ;  /* 0x000000110a047c11 */ /* 0x000fe4000f8e20ff */
[----:B--2---:R-:W2:Y:S02]  /*50a0*/  SYNCS.PHASECHK.TRANS64.TRYWAIT P0, [R3+URZ+0x160], R0 ;  /* 0x00016000030075a7 */ /* 0x004ea400080011ff */
[----:B--2---:R-:W-:Y:S05]  /*50b0*/  @!P0 BRA `(.L_x_103) ;  /* 0x0000003c00d88947 */ /* 0x004fea0003800000 */
.L_x_192:
[----:B------:R-:W3:Y:S01]  /*50c0*/  LDS.128 R4, [R4+0x1f0] ;  /* 0x0001f00004047984 */ /* 0x000ee20000000c00 */
[----:B------:R-:W-:Y:S01]  /*50d0*/  UISETP.GE.AND UP0, UPT, UR42, 0x1, UPT ;  /* 0x000000012a00788c */ /* 0x000fe2000bf06270 */
[----:B------:R-:W-:Y:S01]  /*50e0*/  @!PT LDS RZ, [RZ] ;  /* 0x00000000fffff984 */ /* 0x000fe20000000800 */
[----:B------:R-:W-:Y:S01]  /*50f0*/  @!PT LDS RZ, [RZ] ;  /* 0x00000000fffff984 */ /* 0x000fe20000000800 */
[----:B------:R-:W-:Y:S01]  /*5100*/  @!PT LDS RZ, [RZ] ;  /* 0x00000000fffff984 */ /* 0x000fe20000000800 */
[----:B------:R-:W-:Y:S01]  /*5110*/  @!PT LDS RZ, [RZ] ;  /* 0x00000000fffff984 */ /* 0x000fe20000000800 */
[----:B------:R4:W-:Y:S06]  /*5120*/  MEMBAR.ALL.CTA ;  /* 0x0000000000007992 */ /* 0x0009ec0000008000 */
[----:B----4-:R-:W4:Y:S01]  /*5130*/  FENCE.VIEW.ASYNC.S ;  /* 0x00000000000073c6 */ /* 0x010f220000000000 */
[----:B---3--:R-:W-:Y:S11]  /*5140*/  LOP3.LUT P0, RZ, R6, 0x1, RZ, 0xc0, !PT ;  /* 0x0000000106ff7812 */ /* 0x008ff6000780c0ff */
[----:B------:R-:W-:Y:S02]  /*5150*/  @!UPT UIADD3 URZ, UPT, UPT, URZ, URZ, URZ ;  /* 0x000000fffffff290 */ /* 0x000fe4000fffe0ff */
[----:B----4-:R-:W-:Y:S01]  /*5160*/  VOTEU.ANY UP2, P0 ;  /* 0x0000000000ff7886 */ /* 0x010fe20000040100 */
[----:B------:R-:W-:Y:S11]  /*5170*/  PLOP3.LUT P0, PT, PT, PT, UP2, 0x80, 0x8 ;  /* 0x000000000008781c */ /* 0x000ff60003f0f028 */
[----:B------:R-:W-:Y:S02]  /*5180*/  @!UPT UIADD3 URZ, UPT, UPT, URZ, URZ, URZ ;  /* 0x000000fffffff290 */ /* 0x000fe4000fffe0ff */
[----:B--2---:R-:W-:Y:S02]  /*5190*/  @P0 SHF.R.U32.HI R0, RZ, 0x10, R5 ;  /* 0x00000010ff000819 */ /* 0x004fe40000011605 */
[----:B------:R-:W-:Y:S02]  /*51a0*/  @P0 MOV R2, R4 ;  /* 0x0000000400020202 */ /* 0x000fe40000000f00 */
[----:B------:R-:W-:Y:S01]  /*51b0*/  @P0 R2UR UR4, R0 ;  /* 0x00000000000402ca */ /* 0x000fe200000e0000 */
[----:B------:R-:W-:Y:S01]  /*51c0*/  VIADD R0, R3, 0x170 ;  /* 0x0000017003007836 */ /* 0x000fe20000000000 */
[----:B------:R-:W-:Y:S02]  /*51d0*/  @P0 LOP3.LUT R4, R5, 0xffff, RZ, 0xc0, !PT ;  /* 0x0000ffff05040812 */ /* 0x000fe400078ec0ff */
[----:B------:R-:W-:Y:S02]  /*51e0*/  @P0 R2UR UR6, R2 ;  /* 0x00000000020602ca */ /* 0x000fe400000e0000 */
[----:B------:R-:W-:Y:S02]  /*51f0*/  PRMT R0, RZ, 0x654, R0 ;  /* 0x00000654ff007816 */ /* 0x000fe40000000000 */
[----:B------:R-:W-:Y:S02]  /*5200*/  @P0 R2UR UR5, R4 ;  /* 0x00000000040502ca */ /* 0x000fe400000e0000 */
[----:B------:R2:W-:Y:S03]  /*5210*/  SYNCS.ARRIVE.TRANS64.RED.A1T0 RZ, [R0+URZ], RZ ;  /* 0x000000ff00ff79a7 */ /* 0x0005e600081004ff */
[----:B------:R-:W-:Y:S04]  /*5220*/  @UP2 UMOV UR25, UR4 ;  /* 0x0000000400192c82 */ /* 0x000fe80008000000 */
[----:B------:R-:W-:Y:S04]  /*5230*/  @UP2 UMOV UR13, UR6 ;  /* 0x00000006000d2c82 */ /* 0x000fe80008000000 */
[----:B------:R-:W-:Y:S01]  /*5240*/  @UP2 UMOV UR7, UR5 ;  /* 0x0000000500072c82 */ /* 0x000fe20008000000 */
[----:B------:R-:W-:Y:S05]  /*5250*/  BRA.U !UP0, `(.L_x_104) ;  /* 0x0000000108c07547 */ /* 0x000fea000b800000 */
[----:B------:R-:W-:Y:S02]  /*5260*/  UIMAD.WIDE.U32 UR10, UR7, UR31, URZ ;  /* 0x0000001f070a72a5 */ /* 0x000fe4000f8e00ff */
[----:B------:R-:W-:Y:S02]  /*5270*/  UP2UR UR12, UPR, URZ, 0x4 ;  /* 0x00000004ff0c7883 */ /* 0x000fe40008000000 */
[----:B------:R-:W-:Y:S02]  /*5280*/  UISETP.NE.AND UP2, UPT, UR30, 0x1, UPT ;  /* 0x000000011e00788c */ /* 0x000fe4000bf45270 */
[----:B------:R-:W-:Y:S02]  /*5290*/  UIMAD.WIDE.U32 UR18, UR13, UR28, URZ ;  /* 0x0000001c0d1272a5 */ /* 0x000fe4000f8e00ff */
[----:B------:R-:W-:Y:S02]  /*52a0*/  USEL UR4, UR32, UR34, !UP2 ;  /* 0x0000002220047287 */ /* 0x000fe4000d000000 */
[----:B------:R-:W-:Y:S02]  /*52b0*/  UISETP.NE.AND UP0, UPT, UR16, 0x1, UPT ;  /* 0x000000011000788c */ /* 0x000fe4000bf05270 */
[----:B------:R-:W-:Y:S02]  /*52c0*/  UP2UR UR24, UPR, URZ, 0x2 ;  /* 0x00000002ff187883 */ /* 0x000fe40008000000 */
[----:B------:R-:W-:Y:S02]  /*52d0*/  UISETP.NE.AND UP1, UPT, UR42, 0x1, UPT ;  /* 0x000000012a00788c */ /* 0x000fe4000bf25270 */
[----:B-1----:R-:W-:Y:S02]  /*52e0*/  UIMAD.WIDE.U32 UR20, UR4, UR14, URZ ;  /* 0x0000000e041472a5 */ /* 0x002fe4000f8e00ff */
[----:B------:R-:W-:Y:S01]  /*52f0*/  USEL UR8, UR33, UR35, !UP0 ;  /* 0x0000002321087287 */ /* 0x000fe2000c000000 */
[----:B------:R-:W-:Y:S02]  /*5300*/  UMOV UR5, UR11 ;  /* 0x0000000b00057c82 */ /* 0x000fe40008000000 */
[----:B------:R-:W-:Y:S02]  /*5310*/  USHF.R.U32.HI UR6, URZ, UR38, UR5 ;  /* 0x00000026ff067299 */ /* 0x000fe40008011605 */
[----:B------:R-:W-:Y:S02]  /*5320*/  UIMAD.WIDE.U32 UR22, UR8, UR14, URZ ;  /* 0x0000000e081672a5 */ /* 0x000fe4000f8e00ff */
[----:B------:R-:W-:Y:S02]  /*5330*/  USEL UR6, UR7, UR6, !UP2 ;  /* 0x0000000607067287 */ /* 0x000fe4000d000000 */
[----:B------:R-:W-:Y:S02]  /*5340*/  UISETP.NE.AND UP2, UPT, UR12, URZ, UPT ;  /* 0x000000ff0c00728c */ /* 0x000fe4000bf45270 */
[----:B------:R-:W-:Y:S01]  /*5350*/  UIMAD.WIDE.U32 UR10, UR6, UR14, URZ ;  /* 0x0000000e060a72a5 */ /* 0x000fe2000f8e00ff */
[----:B------:R-:W-:Y:S02]  /*5360*/  UMOV UR5, UR19 ;  /* 0x0000001300057c82 */ /* 0x000fe40008000000 */
[----:B------:R-:W-:Y:S03]  /*5370*/  USHF.R.U32.HI UR9, URZ, UR29, UR5 ;  /* 0x0000001dff097299 */ /* 0x000fe60008011605 */
[----:B------:R-:W-:Y:S02]  /*5380*/  UMOV UR5, UR21 ;  /* 0x0000001500057c82 */ /* 0x000fe40008000000 */
[----:B------:R-:W-:Y:S03]  /*5390*/  @UP1 USHF.R.U32.HI UR4, URZ, UR15, UR5 ;  /* 0x0000000fff041299 */ /* 0x000fe60008011605 */
[----:B------:R-:W-:Y:S01]  /*53a0*/  UMOV UR5, UR23 ;  /* 0x0000001700057c82 */ /* 0x000fe20008000000 */
[----:B------:R-:W-:Y:S02]  /*53b0*/  UIMAD UR4, UR42, UR4, URZ ;  /* 0x000000042a0472a4 */ /* 0x000fe4000f8e02ff */
[----:B------:R-:W-:Y:S02]  /*53c0*/  @UP1 USHF.R.U32.HI UR8, URZ, UR15, UR5 ;  /* 0x0000000fff081299 */ /* 0x000fe40008011605 */
[----:B------:R-:W-:Y:S02]  /*53d0*/  USEL UR5, UR13, UR9, !UP0 ;  /* 0x000000090d057287 */ /* 0x000fe4000c000000 */
[----:B------:R-:W-:Y:S02]  /*53e0*/  UIMAD UR9, UR42, UR8, URZ ;  /* 0x000000082a0972a4 */ /* 0x000fe4000f8e02ff */
[----:B------:R-:W-:Y:S03]  /*53f0*/  UISETP.GE.AND UP0, UPT, UR6, UR4, UPT ;  /* 0x000000040600728c */ /* 0x000fe6000bf06270 */
[----:B------:R-:W-:Y:S01]  /*5400*/  UMOV UR4, UR11 ;  /* 0x0000000b00047c82 */ /* 0x000fe20008000000 */
[----:B------:R-:W-:Y:S02]  /*5410*/  UISETP.GE.OR UP0, UPT, UR5, UR9, UP0 ;  /* 0x000000090500728c */ /* 0x000fe40008706670 */
[----:B------:R-:W-:Y:S02]  /*5420*/  USHF.R.U32.HI UR4, URZ, UR15, UR4 ;  /* 0x0000000fff047299 */ /* 0x000fe40008011604 */
[----:B------:R-:W-:Y:S02]  /*5430*/  UIMAD.WIDE.U32 UR10, UR5, UR14, URZ ;  /* 0x0000000e050a72a5 */ /* 0x000fe4000f8e00ff */
[----:B------:R-:W-:Y:S04]  /*5440*/  USEL UR12, UR6, UR4, !UP1 ;  /* 0x00000004060c7287 */ /* 0x000fe8000c800000 */
[----:B------:R-:W-:Y:S01]  /*5450*/  UIADD3 UR9, UPT, UPT, -UR12, URZ, URZ ;  /* 0x000000ff0c097290 */ /* 0x000fe2000fffe1ff */
[----:B------:R-:W-:Y:S02]  /*5460*/  @!UP0 UMOV UR4, UR11 ;  /* 0x0000000b00048c82 */ /* 0x000fe40008000000 */
[----:B------:R-:W-:Y:S02]  /*5470*/  @!UP0 USHF.R.U32.HI UR4, URZ, UR15, UR4 ;  /* 0x0000000fff048299 */ /* 0x000fe40008011604 */
[----:B------:R-:W-:Y:S02]  /*5480*/  UIMAD UR9, UR42, UR9, UR6 ;  /* 0x000000092a0972a4 */ /* 0x000fe4000f8e0206 */
[----:B------:R-:W-:Y:S02]  /*5490*/  @!UP0 USEL UR4, UR5, UR4, !UP1 ;  /* 0x0000000405048287 */ /* 0x000fe4000c800000 */
[----:B------:R-:W-:Y:S02]  /*54a0*/  UISETP.NE.AND UP1, UPT, UR24, URZ, UPT ;  /* 0x000000ff1800728c */ /* 0x000fe4000bf25270 */
[----:B------:R-:W-:Y:S02]  /*54b0*/  @!UP0 UIMAD UR9, UR8, UR9, UR4 ;  /* 0x00000009080982a4 */ /* 0x000fe4000f8e0204 */
[----:B------:R-:W-:Y:S02]  /*54c0*/  @!UP0 UIADD3 UR10, UPT, UPT, UR12, -UR4, URZ ;  /* 0x800000040c0a8290 */ /* 0x000fe4000fffe0ff */
[----:B------:R-:W-:Y:S02]  /*54d0*/  UIADD3 UR4, UPT, UPT, -UR5, URZ, URZ ;  /* 0x000000ff05047290 */ /* 0x000fe4000fffe1ff */
[----:B------:R-:W-:Y:S02]  /*54e0*/  UIADD3 UR8, UPT, UPT, -UR6, URZ, URZ ;  /* 0x000000ff06087290 */ /* 0x000fe4000fffe1ff */
[----:B------:R-:W-:Y:S02]  /*54f0*/  @!UP0 UIMAD UR6, UR10, UR42, UR5 ;  /* 0x0000002a0a0682a4 */ /* 0x000fe4000f8e0205 */
[----:B------:R-:W-:Y:S02]  /*5500*/  UIMAD UR13, UR16, UR4, UR13 ;  /* 0x00000004100d72a4 */ /* 0x000fe4000f8e020d */
[----:B------:R-:W-:Y:S01]  /*5510*/  UIMAD UR7, UR30, UR8, UR7 ;  /* 0x000000081e0772a4 */ /* 0x000fe2000f8e0207 */
[----:B------:R-:W-:Y:S02]  /*5520*/  @!UP0 UMOV UR5, UR9 ;  /* 0x0000000900058c82 */ /* 0x000fe40008000000 */
[----:B------:R-:W-:Y:S02]  /*5530*/  UIMAD UR13, UR5, UR16, UR13 ;  /* 0x00000010050d72a4 */ /* 0x000fe4000f8e020d */
[----:B------:R-:W-:Y:S11]  /*5540*/  UIMAD UR7, UR6, UR30, UR7 ;  /* 0x0000001e060772a4 */ /* 0x000ff6000f8e0207 */
[----:B------:R-:W-:Y:S01]  /*5550*/  @!UPT UIADD3 URZ, UPT, UPT, URZ, URZ, URZ ;  /* 0x000000fffffff290 */ /* 0x000fe2000fffe0ff */
.L_x_104:
[----:B------:R-:W3:Y:S01]  /*5560*/  @!UP3 LDCU.128 UR20, c[0x0][0xb10] ;  /* 0x00016200ff14b7ac */ /* 0x000ee20008000c00 */
[----:B------:R-:W-:Y:S02]  /*5570*/  ISETP.NE.U32.AND P0, PT, RZ, UR26, PT ;  /* 0x0000001aff007c0c */ /* 0x000fe4000bf05070 */
[----:B------:R-:W-:Y:S02]  /*5580*/  SHF.L.U32 R2, R11, 0x1f, RZ ;  /* 0x0000001f0b027819 */ /* 0x000fe400000006ff */
[----:B------:R-:W-:Y:S01]  /*5590*/  ISETP.NE.AND.EX P0, PT, RZ, UR27, PT, P0 ;  /* 0x0000001bff007c0c */ /* 0x000fe2000bf05300 */
[----:B------:R-:W4:Y:S01]  /*55a0*/  @!UP3 LDCU UR5, c[0x0][0xb0c] ;  /* 0x00016180ff05b7ac */ /* 0x000f220008000800 */
[----:B---3--:R-:W-:Y:S07]  /*55b0*/  UIMAD.WIDE.U32 UR8, UR13, UR20, URZ ;  /* 0x000000140d0872a5 */ /* 0x008fee000f8e00ff */
[----:B------:R-:W-:Y:S01]  /*55c0*/  @!UP3 UMOV UR4, UR9 ;  /* 0x000000090004bc82 */ /* 0x000fe20008000000 */
[----:B----4-:R-:W-:Y:S02]  /*55d0*/  @!UP3 UISETP.NE.AND UP0, UPT, UR5, 0x1, UPT ;  /* 0x000000010500b88c */ /* 0x010fe4000bf05270 */
[----:B------:R-:W-:Y:S02]  /*55e0*/  @!UP3 USHF.R.U32.HI UR4, URZ, UR21, UR4 ;  /* 0x00000015ff04b299 */ /* 0x000fe40008011604 */
[----:B------:R-:W-:Y:S02]  /*55f0*/  UIMAD.WIDE.U32 UR8, UR7, UR23, URZ ;  /* 0x00000017070872a5 */ /* 0x000fe4000f8e00ff */
[----:B------:R-:W-:Y:S02]  /*5600*/  @!UP3 USEL UR10, UR13, UR4, !UP0 ;  /* 0x000000040d0ab287 */ /* 0x000fe4000c000000 */
[----:B------:R-:W-:Y:S03]  /*5610*/  @!UP3 UISETP.NE.AND UP0, UPT, UR22, 0x1, UPT ;  /* 0x000000011600b88c */ /* 0x000fe6000bf05270 */
[----:B------:R-:W-:Y:S02]  /*5620*/  @!UP3 UMOV UR6, UR9 ;  /* 0x000000090006bc82 */ /* 0x000fe40008000000 */
[----:B------:R-:W3:Y:S02]  /*5630*/  @!UP3 LDCU UR4, c[0x0][0xb20] ;  /* 0x00016400ff04b7ac */ /* 0x000ee40008000800 */
[----:B---3--:R-:W-:Y:S04]  /*5640*/  @!UP3 USHF.R.U32.HI UR6, URZ, UR4, UR6 ;  /* 0x00000004ff06b299 */ /* 0x008fe80008011606 */
[----:B------:R-:W-:Y:S04]  /*5650*/  @!UP3 USEL UR6, UR7, UR6, !UP0 ;  /* 0x000000060706b287 */ /* 0x000fe8000c000000 */
[----:B------:R-:W-:Y:S02]  /*5660*/  @!UP3 UIADD3 UR4, UPT, UPT, -UR10, UR6, URZ ;  /* 0x000000060a04b290 */ /* 0x000fe4000fffe1ff */
[----:B------:R-:W-:Y:S02]  /*5670*/  @!UP3 UIADD3 UR6, UPT, UPT, UR10, -UR6, URZ ;  /* 0x800000060a06b290 */ /* 0x000fe4000fffe0ff */
[----:B------:R-:W-:Y:S02]  /*5680*/  @!UP3 UIMAD UR13, UR4, UR5, UR13 ;  /* 0x00000005040db2a4 */ /* 0x000fe4000f8e020d */
[----:B------:R-:W-:Y:S01]  /*5690*/  @!UP3 UIMAD UR7, UR6, UR22, UR7 ;  /* 0x000000160607b2a4 */ /* 0x000fe2000f8e0207 */
[----:B------:R-:W-:Y:S11]  /*56a0*/  BRA.U UP4, `(.L_x_105) ;  /* 0x0000000104107547 */ /* 0x000ff6000b800000 */
[----:B------:R-:W-:Y:S04]  /*56b0*/  MOV R3, UR37 ;  /* 0x0000002500037c02 */ /* 0x000fe80008000f00 */
[----:B------:R-:W-:Y:S04]  /*56c0*/  SHF.L.U32 R3, R3, 0x1f, RZ ;  /* 0x0000001f03037819 */ /* 0x000fe800000006ff */
[----:B------:R-:W3:Y:S02]  /*56d0*/  SYNCS.PHASECHK.TRANS64.TRYWAIT P1, [UR17+0x158], R3 ;  /* 0x00015803ff0075a7 */ /* 0x000ee40008021111 */
[----:B---3--:R-:W-:Y:S05]  /*56e0*/  @!P1 BRA `(.L_x_106) ;  /* 0x0000003800609947 */ /* 0x008fea0003800000 */
.L_x_105:
[----:B------:R-:W-:Y:S05]  /*56f0*/  BRA.U !UP6, `(.L_x_107) ;  /* 0x000000010e387547 */ /* 0x000fea000b800000 */
[----:B------:R-:W-:Y:S01]  /*5700*/  UPLOP3.LUT UP1, UPT, UPT, UPT, UP5, 0x80, 0x8 ;  /* 0x000000000008789c */ /* 0x000fe20003f2f050 */
[----:B--2---:R-:W-:Y:S01]  /*5710*/  HFMA2 R0, -RZ, RZ, 0, 5.9604644775390625e-08 ;  /* 0x00000001ff007431 */ /* 0x004fe200000001ff */
[----:B------:R-:W2:Y:S01]  /*5720*/  LDCU.64 UR8, c[0x0][0x358] ;  /* 0x00006b00ff0877ac */ /* 0x000ea20008000a00 */
[----:B------:R-:W-:Y:S03]  /*5730*/  IMAD.MOV.U32 R147, RZ, RZ, 0x1 ;  /* 0x00000001ff937424 */ /* 0x000fe600078e00ff */
[----:B------:R-:W-:Y:S05]  /*5740*/  PLOP3.LUT P1, PT, PT, PT, UP1, 0x80, 0x8 ;  /* 0x000000000008781c */ /* 0x000fea0003f2f018 */
[----:B------:R-:W3:Y:S01]  /*5750*/  @UP1 LDCU.64 UR4, c[0x0][0x888] ;  /* 0x00011100ff0417ac */ /* 0x000ee20008000a00 */
[----:B------:R-:W-:Y:S07]  /*5760*/  @UP1 UIMAD UR6, UR36, UR26, URZ ;  /* 0x0000001a240612a4 */ /* 0x000fee000f8e02ff */
[----:B------:R-:W-:Y:S01]  /*5770*/  @!P1 PRMT R147, R0, 0x7610, R147 ;  /* 0x0000761000939816 */ /* 0x000fe20000000093 */
[----:B---3--:R-:W-:Y:S06]  /*5780*/  @UP1 UIMAD.WIDE UR4, UR6, 0x4, UR4 ;  /* 0x00000004060418a5 */ /* 0x008fec000f8e0204 */
[----:B-----5:R-:W-:Y:S01]  /*5790*/  IMAD.U32 R72, RZ, RZ, UR4 ;  /* 0x00000004ff487e24 */ /* 0x020fe2000f8e00ff */
[----:B------:R-:W-:Y:S04]  /*57a0*/  MOV R73, UR5 ;  /* 0x0000000500497c02 */ /* 0x000fe80008000f00 */
[----:B------:R-:W3:Y:S01]  /*57b0*/  @!UP1 LDCU UR4, c[0x0][0x880] ;  /* 0x00011000ff0497ac */ /* 0x000ee20008000800 */
[----:B--2---:R4:W5:Y:S02]  /*57c0*/  @P1 LDG.E R72, desc[UR8][R72.64] ;  /* 0x0000000848481981 */ /* 0x004964000c1e1900 */
[----:B---34-:R-:W-:Y:S07]  /*57d0*/  @!P1 IMAD.U32 R72, RZ, RZ, UR4 ;  /* 0x00000004ff489e24 */ /* 0x018fee000f8e00ff */
.L_x_107:
[----:B-----5:R-:W-:Y:S01]  /*57e0*/  @!P0 ISETP.EQ.AND P2, PT, R72, RZ, PT ;  /* 0x000000ff4800820c */ /* 0x020fe20003f42270 */
[----:B------:R-:W-:Y:S01]  /*57f0*/  @!UPT UIADD3 URZ, UPT, UPT, URZ, URZ, URZ ;  /* 0x000000fffffff290 */ /* 0x000fe2000fffe0ff */
[----:B------:R-:W-:Y:S11]  /*5800*/  @!P0 BRA `(.L_x_108) ;  /* 0x0000000000148947 */ /* 0x000ff60003800000 */
[----:B------:R-:W-:Y:S02]  /*5810*/  LOP3.LUT P0, RZ, R147, 0xff, RZ, 0xc0, !PT ;  /* 0x000000ff93ff7812 */ /* 0x000fe4000780c0ff */
[----:B------:R-:W-:Y:S04]  /*5820*/  PLOP3.LUT P2, PT, PT, PT, UP1, 0x80, 0x8 ;  /* 0x000000000008781c */ /* 0x000fe80003f4f018 */
[----:B------:R-:W-:Y:S07]  /*5830*/  PLOP3.LUT P2, PT, P2, PT, PT, 0x8, 0x80 ;  /* 0x000000000080781c */ /* 0x000fee000174e170 */
[----:B------:R-:W-:Y:S11]  /*5840*/  @P0 ISETP.EQ.AND P2, PT, R72, RZ, PT ;  /* 0x000000ff4800020c */ /* 0x000ff60003f42270 */
[----:B------:R-:W-:Y:S02]  /*5850*/  @!UPT UIADD3 URZ, UPT, UPT, URZ, URZ, URZ ;  /* 0x000000fffffff290 */ /* 0x000fe4000fffe0ff */
.L_x_108:
[----:B------:R-:W3:Y:S01]  /*5860*/  SYNCS.PHASECHK.TRANS64.TRYWAIT P0, [UR17+0x148], R2 ;  /* 0x00014802ff0075a7 */ /* 0x000ee20008001111 */
[----:B------:R-:W-:Y:S02]  /*5870*/  ELECT P1, URZ, PT ;  /* 0x0000000000ff782f */ /* 0x000fe40003820000 */
[----:B------:R-:W-:Y:S01]  /*5880*/  IADD3 R10, PT, PT, R10, 0x1, RZ ;  /* 0x000000010a0a7810 */ /* 0x000fe20007ffe0ff */
[----:B---3--:R-:W-:Y:S10]  /*5890*/  @!P0 BRA `(.L_x_109) ;  /* 0x00000038000c8947 */ /* 0x008ff40003800000 */
.L_x_195:
[----:B------:R-:W-:Y:S01]  /*58a0*/  PLOP3.LUT P1, PT, P2, P1, PT, 0xf2, 0x2f ;  /* 0x00000000002f781c */ /* 0x000fe20001723e72 */
[----:B------:R-:W-:Y:S01]  /*58b0*/  UMOV UR18, 0x0 ;  /* 0x0000000000127882 */ /* 0x000fe20000000000 */
[----:B------:R-:W-:Y:S01]  /*58c0*/  UMOV UR19, 0x10000000 ;  /* 0x1000000000137882 */ /* 0x000fe20000000000 */
[----:B------:R-:W-:Y:S01]  /*58d0*/  UMOV UR12, UR36 ;  /* 0x00000024000c7c82 */ /* 0x000fe20008000000 */
[----:B------:R-:W-:Y:S01]  /*58e0*/  LOP3.LUT R11, R11, 0x1, RZ, 0x3c, !PT ;  /* 0x000000010b0b7812 */ /* 0x000fe200078e3cff */
[----:B------:R-:W-:Y:S01]  /*58f0*/  UMOV UR36, UR25 ;  /* 0x0000001900247c82 */ /* 0x000fe20008000000 */
[----:B------:R-:W-:Y:S07]  /*5900*/  UPLOP3.LUT UP4, UPT, UPT, UPT, UPT, 0x80, 0x8 ;  /* 0x000000000008789c */ /* 0x000fee0003f8f070 */
[----:B--2---:R-:W-:Y:S01]  /*5910*/  @!P1 IADD3 R2, P0, PT, R12, 0x580, RZ ;  /* 0x000005800c029810 */ /* 0x004fe20007f1e0ff */
[----:B------:R-:W-:Y:S03]  /*5920*/  VOTEU.ALL UP0, P1 ;  /* 0x0000000000ff7886 */ /* 0x000fe60000800000 */
[----:B------:R-:W-:Y:S01]  /*5930*/  @!P1 R2UR UR5, R2 ;  /* 0x00000000020592ca */ /* 0x000fe200000e0000 */
[----:B------:R-:W-:Y:S01]  /*5940*/  @!P1 IMAD.X R0, RZ, RZ, R13, P0 ;  /* 0x000000ffff009224 */ /* 0x000fe200000e060d */
[----:B------:R-:W-:Y:S01]  /*5950*/  @!UP0 USHF.L.U32 UR10, UR46, 0x6, URZ ;  /* 0x000000062e0a8899 */ /* 0x000fe200080006ff */
[----:B------:R-:W-:Y:S01]  /*5960*/  ISETP.NE.AND P0, PT, R10, 0x2, PT ;  /* 0x000000020a00780c */ /* 0x000fe20003f05270 */
[----:B------:R-:W-:Y:S02]  /*5970*/  @!UP0 USHF.L.U32 UR11, UR45, 0x7, URZ ;  /* 0x000000072d0b8899 */ /* 0x000fe400080006ff */
[----:B------:R-:W-:Y:S01]  /*5980*/  @!P1 R2UR UR4, R0 ;  /* 0x00000000000492ca */ /* 0x000fe200000e0000 */
[----:B------:R-:W-:Y:S01]  /*5990*/  @!UP0 UIADD3 UR8, UPT, UPT, UR17, 0x400, URZ ;  /* 0x0000040011088890 */ /* 0x000fe2000fffe0ff */
[----:B------:R-:W-:Y:S01]  /*59a0*/  SEL R0, RZ, 0x1, P0 ;  /* 0x00000001ff007807 */ /* 0x000fe20000000000 */
[----:B------:R-:W-:Y:S01]  /*59b0*/  @!UP0 UIADD3 UR9, UPT, UPT, UR17, 0x140, URZ ;  /* 0x0000014011098890 */ /* 0x000fe2000fffe0ff */
[----:B------:R-:W-:Y:S01]  /*59c0*/  SEL R10, R10, RZ, P0 ;  /* 0x000000ff0a0a7207 */ /* 0x000fe20000000000 */
[----:B------:R-:W-:Y:S01]  /*59d0*/  VOTEU.ALL UP0, P1 ;  /* 0x0000000000ff7886 */ /* 0x000fe20000800000 */
[----:B------:R-:W-:Y:S01]  /*59e0*/  LOP3.LUT R9, R9, R0, RZ, 0x3c, !PT ;  /* 0x0000000009097212 */ /* 0x000fe200078e3cff */
[----:B------:R-:W-:Y:S01]  /*59f0*/  IMAD.U32 R2, RZ, RZ, UR5 ;  /* 0x00000005ff027e24 */ /* 0x000fe2000f8e00ff */
[----:B------:R-:W-:Y:S02]  /*5a00*/  UIADD3 UR46, UPT, UPT, UR7, UR60, URZ ;  /* 0x0000003c072e7290 */ /* 0x000fe4000fffe0ff */
[----:B------:R-:W-:Y:S03]  /*5a10*/  UIADD3 UR45, UPT, UPT, UR13, UR57, URZ ;  /* 0x000000390d2d7290 */ /* 0x000fe6000fffe0ff */
[----:B------:R-:W-:Y:S01]  /*5a20*/  IMAD.U32 R3, RZ, RZ, UR4 ;  /* 0x00000004ff037e24 */ /* 0x000fe2000f8e00ff */
[----:B------:R-:W-:Y:S04]  /*5a30*/  @!P1 R2UR UR4, R2 ;  /* 0x00000000020492ca */ /* 0x000fe800000e0000 */
[----:B------:R-:W-:Y:S11]  /*5a40*/  @!P1 R2UR UR5, R3 ;  /* 0x00000000030592ca */ /* 0x000ff600000e0000 */
[----:B------:R-:W-:Y:S02]  /*5a50*/  @!UPT UIADD3 URZ, UPT, UPT, URZ, URZ, URZ ;  /* 0x000000fffffff290 */ /* 0x000fe4000fffe0ff */
[----:B------:R2:W-:Y:S01]  /*5a60*/  @!UP0 UTMALDG.3D [UR8], [UR4], desc[UR18] ;  /* 0x00001208040085b4 */ /* 0x0005e20008011000 */
[----:B------:R2:W-:Y:S01]  /*5a70*/  @!P1 SYNCS.ARRIVE.TRANS64.RED.A0TR RZ, [UR17+0x140], R8 ;  /* 0x00014008ffff99a7 */ /* 0x0005e20008300411 */
[----:B------:R-:W-:Y:S01]  /*5a80*/  SYNCS.ARRIVE.TRANS64.RED.A1T0 RZ, [UR55], RZ ;  /* 0x000000ffffff79a7 */ /* 0x000fe20008100437 */
[----:B------:R-:W-:Y:S05]  /*5a90*/  BRA.U UP2, `(.L_x_110) ;  /* 0xfffffff502747547 */ /* 0x000fea000b83ffff */
[----:B------:R-:W-:Y:S07]  /*5aa0*/  MOV R0, UR17 ;  /* 0x0000001100007c02 */ /* 0x000fee0008000f00 */
.L_x_111:
[----:B---3--:R-:W-:-:S04]  /*5ab0*/  SHF.L.U32 R2, R11, 0x1f, RZ ;  /* 0x0000001f0b027819 */ /* 0x008fc800000006ff */
[----:B------:R3:W4:Y:S03]  /*5ac0*/  SYNCS.PHASECHK.TRANS64.TRYWAIT P0, [R0+URZ+0x148], R2 ;  /* 0x00014802000075a7 */ /* 0x00072600080011ff */
[----:B----4-:R-:W-:Y:S05]  /*5ad0*/  @!P0 NANOSLEEP.SYNCS 0x989680 ;  /* 0x009896800000895d */ /* 0x010fea0003900000 */
[----:B------:R-:W4:Y:S02]  /*5ae0*/  @!P0 SYNCS.PHASECHK.TRANS64 P0, [R0+URZ+0x148], R2 ;  /* 0x00014802000085a7 */ /* 0x000f2400080010ff */
[----:B-12-4-:R-:W-:Y:S05]  /*5af0*/  @P0 EXIT ;  /* 0x000000000000094d */ /* 0x016fea0003800000 */
[----:B------:R-:W-:Y:S05]  /*5b00*/  BRA `(.L_x_111) ;  /* 0xfffffffc00e87947 */ /* 0x000fea000383ffff */
.L_x_102:
[----:B------:R-:W-:-:S06]  /*5b10*/  UISETP.GE.AND UP0, UPT, UR20, 0x4, UPT ;  /* 0x000000041400788c */ /* 0x000fcc000bf06270 */
[----:B------:R-:W-:-:S13]  /*5b20*/  PLOP3.LUT P0, PT, PT, PT, UP0, 0x80, 0x8 ;  /* 0x000000000008781c */ /* 0x000fda0003f0f008 */
[----:B-1----:R-:W-:Y:S05]  /*5b30*/  @!P0 EXIT ;  /* 0x000000000000894d */ /* 0x002fea0003800000 */
[----:B------:R-:W-:Y:S01]  /*5b40*/  BAR.SYNC.DEFER_BLOCKING 0x6, 0xa0 ;  /* 0x0182800000007b1d */ /* 0x000fe20000010000 */
[C---:B------:R-:W-:Y:S01]  /*5b50*/  IMAD.SHL.U32 R146, R142.reuse, 0x40, RZ ;  /* 0x000000408e927824 */ /* 0x040fe200078e00ff */
[C---:B------:R-:W-:Y:S01]  /*5b60*/  R2P PR, R142.reuse, 0x6 ;  /* 0x000000068e007804 */ /* 0x040fe20000000000 */
[----:B------:R-:W-:Y:S02]  /*5b70*/  IMAD.SHL.U32 R4, R142, 0x8, RZ ;  /* 0x000000088e047824 */ /* 0x000fe400078e00ff */
[----:B------:R-:W-:Y:S02]  /*5b80*/  HFMA2 R68, -RZ, RZ, 0, 0 ;  /* 0x00000000ff447431 */ /* 0x000fe400000001ff */
[----:B------:R-:W-:Y:S01]  /*5b90*/  IMAD.MOV.U32 R144, RZ, RZ, 0x20 ;  /* 0x00000020ff907424 */ /* 0x000fe200078e00ff */
[----:B------:R-:W-:Y:S01]  /*5ba0*/  UMOV UR44, 0x400 ;  /* 0x00000400002c7882 */ /* 0x000fe20000000000 */
[----:B------:R-:W1:Y:S01]  /*5bb0*/  LDC.64 R138, c[0x0][0x888] ;  /* 0x00022200ff8a7b82 */ /* 0x000e620000000a00 */
[----:B------:R-:W-:Y:S01]  /*5bc0*/  ULEA UR44, UR55, UR44, 0x18 ;  /* 0x0000002c372c7291 */ /* 0x000fe2000f8ec0ff */
[----:B------:R-:W-:Y:S01]  /*5bd0*/  LOP3.LUT R5, R146, 0x180, RZ, 0xc0, !PT ;  /* 0x0000018092057812 */ /* 0x000fe200078ec0ff */
[----:B------:R-:W-:Y:S01]  /*5be0*/  IMAD.MOV.U32 R145, RZ, RZ, 0x10 ;  /* 0x00000010ff917424 */ /* 0x000fe200078e00ff */
[----:B------:R-:W-:Y:S01]  /*5bf0*/  SEL R144, R144, 0xffffffe0, !P2 ;  /* 0xffffffe090907807 */ /* 0x000fe20005000000 */
[----:B------:R-:W-:Y:S01]  /*5c00*/  IMAD.U32 R69, R142, 0x10000, RZ ;  /* 0x000100008e457824 */ /* 0x000fe200078e00ff */
[----:B------:R-:W-:Y:S01]  /*5c10*/  LOP3.LUT R4, R5, 0x30, R4, 0xf8, !PT ;  /* 0x0000003005047812 */ /* 0x000fe200078ef804 */
[----:B------:R-:W-:Y:S01]  /*5c20*/  UIADD3 UR4, UPT, UPT, UR44, 0x2400, URZ ;  /* 0x000024002c047890 */ /* 0x000fe2000fffe0ff */
[----:B------:R-:W2:Y:S01]  /*5c30*/  LDC.64 R140, c[0x0][0x890] ;  /* 0x00022400ff8c7b82 */ /* 0x000ea20000000a00 */
[----:B------:R-:W-:-:S02]  /*5c40*/  SEL R145, R145, 0xfffffff0, !P1 ;  /* 0xfffffff091917807 */ /* 0x000fc40004800000 */
[----:B------:R-:W-:Y:S02]  /*5c50*/  CS2R R152, SRZ ;  /* 0x0000000000987805 */ /* 0x000fe4000001ff00 */
[----:B------:R-:W-:Y:S02]  /*5c60*/  LOP3.LUT R146, R4, 0x1e40, R146, 0xf8, !PT ;  /* 0x00001e4004927812 */ /* 0x000fe400078ef892 */
[----:B------:R-:W-:Y:S02]  /*5c70*/  CS2R R150, SRZ ;  /* 0x0000000000967805 */ /* 0x000fe4000001ff00 */
[----:B------:R-:W-:Y:S01]  /*5c80*/  SHF.R.U32.HI R143, RZ, 0x4, R144 ;  /* 0x00000004ff8f7819 */ /* 0x000fe20000011690 */
[----:B------:R-:W-:Y:S01]  /*5c90*/  IMAD.U32 R154, RZ, RZ, UR4 ;  /* 0x00000004ff9a7e24 */ /* 0x000fe2000f8e00ff */
[----:B------:R-:W-:Y:S01]  /*5ca0*/  LOP3.LUT R69, R69, 0x600000, RZ, 0xc0, !PT ;  /* 0x0060000045457812 */ /* 0x000fe200078ec0ff */
[----:B------:R-:W3:Y:S01]  /*5cb0*/  LDC.64 R136, c[0x0][0x8b0] ;  /* 0x00022c00ff887b82 */ /* 0x000ee20000000a00 */
[----:B------:R-:W4:Y:S01]  /*5cc0*/  LDS R0, [UR44+0x210] ;  /* 0x0002102cff007984 */ /* 0x000f220008000800 */
[----:B------:R-:W-:Y:S01]  /*5cd0*/  VIADD R4, R146, UR44 ;  /* 0x0000002c92047c36 */ /* 0x000fe20008000000 */
[C---:B------:R-:W-:Y:S01]  /*5ce0*/  LEA.HI R143, R145.reuse, R143, RZ, 0x1c ;  /* 0x0000008f918f7211 */ /* 0x040fe200078fe0ff */
[----:B------:R-:W1:Y:S02]  /*5cf0*/  LDCU UR53, c[0x0][0x370] ;  /* 0x00006e00ff3577ac */ /* 0x000e640008000800 */
[--C-:B------:R-:W-:Y:S01]  /*5d00*/  IMAD.IADD R145, R145, 0x1, R4.reuse ;  /* 0x0000000191917824 */ /* 0x100fe200078e0204 */
[----:B------:R-:W-:Y:S01]  /*5d10*/  IADD3 R144, PT, PT, R144, R4, RZ ;  /* 0x0000000490907210 */ /* 0x000fe20007ffe0ff */
[----:B------:R-:W1:Y:S01]  /*5d20*/  LDC.64 R134, c[0x0][0x8a8] ;  /* 0x00022a00ff867b82 */ /* 0x000e620000000a00 */
[----:B------:R-:W-:Y:S01]  /*5d30*/  IMAD R143, R143, 0x10, R4 ;  /* 0x000000108f8f7824 */ /* 0x000fe200078e0204 */
[----:B------:R-:W1:Y:S01]  /*5d40*/  LDCU.64 UR62, c[0x0][0x348] ;  /* 0x00006900ff3e77ac */ /* 0x000e620008000a00 */
[----:B------:R-:W1:Y:S01]  /*5d50*/  LDCU UR43, c[0x0][0xb0c] ;  /* 0x00016180ff2b77ac */ /* 0x000e620008000800 */
[----:B------:R-:W1:Y:S01]  /*5d60*/  LDCU UR39, c[0x0][0xb30] ;  /* 0x00016600ff2777ac */ /* 0x000e620008000800 */
[----:B------:R-:W1:Y:S01]  /*5d70*/  LDCU.64 UR58, c[0x0][0x888] ;  /* 0x00011100ff3a77ac */ /* 0x000e620008000a00 */
[----:B------:R-:W1:Y:S01]  /*5d80*/  LDCU.64 UR40, c[0x0][0xb28] ;  /* 0x00016500ff2877ac */ /* 0x000e620008000a00 */
[----:B------:R-:W1:Y:S01]  /*5d90*/  LDCU.128 UR48, c[0x0][0xb10] ;  /* 0x00016200ff3077ac */ /* 0x000e620008000c00 */
[----:B------:R-:W1:Y:S01]  /*5da0*/  LDCU UR52, c[0x0][0x374] ;  /* 0x00006e80ff3477ac */ /* 0x000e620008000800 */
[----:B------:R-:W-:Y:S01]  /*5db0*/  UIADD3 UR56, UPT, UPT, UR44, 0x400, URZ ;  /* 0x000004002c387890 */ /* 0x000fe2000fffe0ff */
[----:B--2-4-:R-:W-:-:S11]  /*5dc0*/  IMAD.IADD R69, R0, 0x1, R69 ;  /* 0x0000000100457824 */ /* 0x014fd600078e0245 */
.L_x_129:
[----:B------:R-:W-:Y:S02]  /*5dd0*/  LEA R3, R150, UR44, 0x3 ;  /* 0x0000002c96037c11 */ /* 0x000fe4000f8e18ff */
[----:B------:R-:W-:Y:S02]  /*5de0*/  SHF.L.U32 R0, R152, 0x1f, RZ ;  /* 0x0000001f98007819 */ /* 0x000fe400000006ff */
[----:B------:R-:W-:Y:S02]  /*5df0*/  LEA R4, R150, UR44, 0x4 ;  /* 0x0000002c96047c11 */ /* 0x000fe4000f8e20ff */
[----:B--2---:R-:W2:Y:S02]  /*5e00*/  SYNCS.PHASECHK.TRANS64.TRYWAIT P0, [R3+URZ+0x160], R0 ;  /* 0x00016000030075a7 */ /* 0x004ea400080011ff */
[----:B-12---:R-:W-:Y:S05]  /*5e10*/  @!P0 BRA `(.L_x_112) ;  /* 0x0000003000c48947 */ /* 0x006fea0003800000 */
.L_x_196:
[----:B------:R-:W4:Y:S01]  /*5e20*/  LDS.128 R4, [R4+0x1f0] ;  /* 0x0001f00004047984 */ /* 0x000f220000000c00 */
[----:B------:R-:W-:Y:S01]  /*5e30*/  UISETP.GE.AND UP0, UPT, UR42, 0x1, UPT ;  /* 0x000000012a00788c */ /* 0x000fe2000bf06270 */
[----:B------:R-:W-:Y:S01]  /*5e40*/  @!PT LDS RZ, [RZ] ;  /* 0x00000000fffff984 */ /* 0x000fe20000000800 */
[----:B------:R-:W-:Y:S01]  /*5e50*/  @!PT LDS RZ, [RZ] ;  /* 0x00000000fffff984 */ /* 0x000fe20000000800 */
[----:B------:R-:W-:Y:S01]  /*5e60*/  @!PT LDS RZ, [RZ] ;  /* 0x00000000fffff984 */ /* 0x000fe20000000800 */
[----:B------:R-:W-:Y:S01]  /*5e70*/  @!PT LDS RZ, [RZ] ;  /* 0x00000000fffff984 */ /* 0x000fe20000000800 */
[----:B------:R1:W-:Y:S06]  /*5e80*/  MEMBAR.ALL.CTA ;  /* 0x0000000000007992 */ /* 0x0003ec0000008000 */
[----:B-1----:R-:W1:Y:S01]  /*5e90*/  FENCE.VIEW.ASYNC.S ;  /* 0x00000000000073c6 */ /* 0x002e620000000000 */
[----:B----4-:R-:W-:Y:S11]  /*5ea0*/  LOP3.LUT P0, RZ, R6, 0x1, RZ, 0xc0, !PT ;  /* 0x0000000106ff7812 */ /* 0x010ff6000780c0ff */
[----:B------:R-:W-:Y:S02]  /*5eb0*/  @!UPT UIADD3 URZ, UPT, UPT, URZ, URZ, URZ ;  /* 0x000000fffffff290 */ /* 0x000fe4000fffe0ff */
[----:B-1----:R-:W-:Y:S01]  /*5ec0*/  VOTEU.ANY UP1, P0 ;  /* 0x0000000000ff7886 */ /* 0x002fe20000020100 */
[----:B------:R-:W-:Y:S01]  /*5ed0*/  PLOP3.LUT P0, PT, PT, PT, UP1, 0x80, 0x8 ;  /* 0x000000000008781c */ /* 0x000fe20003f0f018 */
[----:B------:R-:W-:Y:S11]  /*5ee0*/  UP2UR UR47, UPR, URZ, 0x2 ;  /* 0x00000002ff2f7883 */ /* 0x000ff60008000000 */
[----:B------:R-:W-:Y:S01]  /*5ef0*/  @!UPT UIADD3 URZ, UPT, UPT, URZ, URZ, URZ ;  /* 0x000000fffffff290 */ /* 0x000fe2000fffe0ff */
        /* <DEDUP_REMOVED lines=13> */
[----:B------:R-:W2:Y:S01]  /*5fd0*/  LDCU UR12, c[0x0][0xb20] ;  /* 0x00016400ff0c77ac */ /* 0x000ea20008000800 */
[----:B------:R-:W-:Y:S02]  /*5fe0*/  UIMAD.WIDE.U32 UR4, UR52, UR51, URZ ;  /* 0x00000033340472a5 */ /* 0x000fe4000f8e00ff */
[----:B------:R-:W-:Y:S02]  /*5ff0*/  UIMAD.WIDE.U32 UR6, UR53, UR48, URZ ;  /* 0x00000030350672a5 */ /* 0x000fe4000f8e00ff */
[----:B------:R-:W-:Y:S02]  /*6000*/  UISETP.NE.AND UP0, UPT, UR50, 0x1, UPT ;  /* 0x000000013200788c */ /* 0x000fe4000bf05270 */
[----:B------:R-:W-:Y:S02]  /*6010*/  UIMAD.WIDE.U32 UR8, UR37, UR51, URZ ;  /* 0x00000033250872a5 */ /* 0x000fe4000f8e00ff */
[----:B------:R-:W-:Y:S02]  /*6020*/  UIMAD.WIDE.U32 UR10, UR38, UR48, URZ ;  /* 0x00000030260a72a5 */ /* 0x000fe4000f8e00ff */
[----:B------:R-:W-:Y:S02]  /*6030*/  UISETP.NE.AND UP1, UPT, UR43, 0x1, UPT ;  /* 0x000000012b00788c */ /* 0x000fe4000bf25270 */
[----:B------:R-:W-:Y:S01]  /*6040*/  UISETP.NE.AND UP2, UPT, UR42, 0x1, UPT ;  /* 0x000000012a00788c */ /* 0x000fe2000bf45270 */
[----:B------:R-:W-:Y:S02]  /*6050*/  UMOV UR4, UR5 ;  /* 0x0000000500047c82 */ /* 0x000fe40008000000 */
[----:B--2---:R-:W-:Y:S03]  /*6060*/  USHF.R.U32.HI UR5, URZ, UR12, UR4 ;  /* 0x0000000cff057299 */ /* 0x004fe60008011604 */
[----:B------:R-:W-:Y:S02]  /*6070*/  UMOV UR4, UR7 ;  /* 0x0000000700047c82 */ /* 0x000fe40008000000 */
[----:B------:R-:W-:Y:S02]  /*6080*/  USHF.R.U32.HI UR7, URZ, UR49, UR4 ;  /* 0x00000031ff077299 */ /* 0x000fe40008011604 */
[----:B------:R-:W-:Y:S02]  /*6090*/  USEL UR4, UR52, UR5, !UP0 ;  /* 0x0000000534047287 */ /* 0x000fe4000c000000 */
[----:B------:R-:W-:Y:S01]  /*60a0*/  USEL UR7, UR53, UR7, !UP1 ;  /* 0x0000000735077287 */ /* 0x000fe2000c800000 */
[----:B------:R-:W-:Y:S01]  /*60b0*/  UMOV UR5, UR9 ;  /* 0x0000000900057c82 */ /* 0x000fe20008000000 */
[----:B------:R-:W-:Y:S02]  /*60c0*/  UIMAD.WIDE.U32 UR8, UR4, UR40, URZ ;  /* 0x00000028040872a5 */ /* 0x000fe4000f8e00ff */
[----:B------:R-:W-:Y:S03]  /*60d0*/  USHF.R.U32.HI UR6, URZ, UR12, UR5 ;  /* 0x0000000cff067299 */ /* 0x000fe60008011605 */
[----:B------:R-:W-:Y:S01]  /*60e0*/  UMOV UR5, UR11 ;  /* 0x0000000b00057c82 */ /* 0x000fe20008000000 */
[----:B------:R-:W-:Y:S02]  /*60f0*/  UIMAD.WIDE.U32 UR10, UR7, UR40, URZ ;  /* 0x00000028070a72a5 */ /* 0x000fe4000f8e00ff */
[----:B------:R-:W-:Y:S02]  /*6100*/  USHF.R.U32.HI UR12, URZ, UR49, UR5 ;  /* 0x00000031ff0c7299 */ /* 0x000fe40008011605 */
[----:B------:R-:W-:Y:S01]  /*6110*/  USEL UR6, UR37, UR6, !UP0 ;  /* 0x0000000625067287 */ /* 0x000fe2000c000000 */
[----:B------:R-:W-:Y:S02]  /*6120*/  UMOV UR5, UR9 ;  /* 0x0000000900057c82 */ /* 0x000fe40008000000 */
[----:B------:R-:W-:Y:S01]  /*6130*/  UMOV UR10, UR11 ;  /* 0x0000000b000a7c82 */ /* 0x000fe20008000000 */
[----:B------:R-:W-:Y:S02]  /*6140*/  @UP2 USHF.R.U32.HI UR4, URZ, UR41, UR5 ;  /* 0x00000029ff042299 */ /* 0x000fe40008011605 */
[----:B------:R-:W-:Y:S02]  /*6150*/  @UP2 USHF.R.U32.HI UR7, URZ, UR41, UR10 ;  /* 0x00000029ff072299 */ /* 0x000fe4000801160a */
[----:B------:R-:W-:Y:S02]  /*6160*/  UIMAD UR4, UR42, UR4, URZ ;  /* 0x000000042a0472a4 */ /* 0x000fe4000f8e02ff */
[----:B------:R-:W-:Y:S02]  /*6170*/  UIMAD.WIDE.U32 UR10, UR6, UR40, URZ ;  /* 0x00000028060a72a5 */ /* 0x000fe4000f8e00ff */
[----:B------:R-:W-:Y:S02]  /*6180*/  USEL UR5, UR38, UR12, !UP1 ;  /* 0x0000000c26057287 */ /* 0x000fe4000c800000 */
[----:B------:R-:W-:Y:S02]  /*6190*/  UIMAD UR8, UR42, UR7, URZ ;  /* 0x000000072a0872a4 */ /* 0x000fe4000f8e02ff */
[----:B------:R-:W-:Y:S03]  /*61a0*/  UISETP.GE.AND UP0, UPT, UR6, UR4, UPT ;  /* 0x000000040600728c */ /* 0x000fe6000bf06270 */
[----:B------:R-:W-:Y:S01]  /*61b0*/  UMOV UR4, UR11 ;  /* 0x0000000b00047c82 */ /* 0x000fe20008000000 */
[----:B------:R-:W-:Y:S02]  /*61c0*/  UISETP.GE.OR UP0, UPT, UR5, UR8, UP0 ;  /* 0x000000080500728c */ /* 0x000fe40008706670 */
[----:B------:R-:W-:Y:S02]  /*61d0*/  USHF.R.U32.HI UR4, URZ, UR41, UR4 ;  /* 0x00000029ff047299 */ /* 0x000fe40008011604 */
[----:B------:R-:W-:Y:S02]  /*61e0*/  UIMAD.WIDE.U32 UR8, UR5, UR40, URZ ;  /* 0x00000028050872a5 */ /* 0x000fe4000f8e00ff */
[----:B------:R-:W-:Y:S02]  /*61f0*/  USEL UR11, UR6, UR4, !UP2 ;  /* 0x00000004060b7287 */ /* 0x000fe4000d000000 */
[----:B------:R-:W-:Y:S02]  /*6200*/  UIADD3 UR8, UPT, UPT, -UR5, URZ, URZ ;  /* 0x000000ff05087290 */ /* 0x000fe4000fffe1ff */
[----:B------:R-:W-:Y:S01]  /*6210*/  UIADD3 UR10, UPT, UPT, -UR11, URZ, URZ ;  /* 0x000000ff0b0a7290 */ /* 0x000fe2000fffe1ff */
[----:B------:R-:W-:Y:S01]  /*6220*/  @!UP0 UMOV UR4, UR9 ;  /* 0x0000000900048c82 */ /* 0x000fe20008000000 */
[----:B------:R-:W-:Y:S02]  /*6230*/  UIADD3 UR9, UPT, UPT, -UR6, URZ, URZ ;  /* 0x000000ff06097290 */ /* 0x000fe4000fffe1ff */
[----:B------:R-:W-:Y:S02]  /*6240*/  @!UP0 USHF.R.U32.HI UR4, URZ, UR41, UR4 ;  /* 0x00000029ff048299 */ /* 0x000fe40008011604 */
[----:B------:R-:W-:Y:S02]  /*6250*/  UIMAD UR10, UR42, UR10, UR6 ;  /* 0x0000000a2a0a72a4 */ /* 0x000fe4000f8e0206 */
[----:B------:R-:W-:Y:S04]  /*6260*/  @!UP0 USEL UR4, UR5, UR4, !UP2 ;  /* 0x0000000405048287 */ /* 0x000fe8000d000000 */
[----:B------:R-:W-:Y:S02]  /*6270*/  @!UP0 UIMAD UR10, UR7, UR10, UR4 ;  /* 0x0000000a070a82a4 */ /* 0x000fe4000f8e0204 */
[----:B------:R-:W-:Y:S02]  /*6280*/  @!UP0 UIADD3 UR11, UPT, UPT, UR11, -UR4, URZ ;  /* 0x800000040b0b8290 */ /* 0x000fe4000fffe0ff */
[----:B------:R-:W-:Y:S02]  /*6290*/  UIMAD UR7, UR43, UR8, UR38 ;  /* 0x000000082b0772a4 */ /* 0x000fe4000f8e0226 */
[----:B------:R-:W-:Y:S02]  /*62a0*/  @!UP0 UIMAD UR6, UR11, UR42, UR5 ;  /* 0x0000002a0b0682a4 */ /* 0x000fe4000f8e0205 */
[----:B------:R-:W-:Y:S01]  /*62b0*/  UIMAD UR4, UR50, UR9, UR37 ;  /* 0x00000009320472a4 */ /* 0x000fe2000f8e0225 */
[----:B------:R-:W-:Y:S02]  /*62c0*/  @!UP0 UMOV UR5, UR10 ;  /* 0x0000000a00058c82 */ /* 0x000fe40008000000 */
[----:B------:R-:W-:Y:S02]  /*62d0*/  UIMAD UR38, UR5, UR43, UR7 ;  /* 0x0000002b052672a4 */ /* 0x000fe4000f8e0207 */
[----:B------:R-:W-:Y:S11]  /*62e0*/  UIMAD UR37, UR6, UR50, UR4 ;  /* 0x00000032062572a4 */ /* 0x000ff6000f8e0204 */
[----:B------:R-:W-:Y:S01]  /*62f0*/  @!UPT UIADD3 URZ, UPT, UPT, URZ, URZ, URZ ;  /* 0x000000fffffff290 */ /* 0x000fe2000fffe0ff */
.L_x_113:
[----:B------:R-:W-:Y:S01]  /*6300*/  UISETP.NE.AND UP0, UPT, UR39, 0x1, UPT ;  /* 0x000000012700788c */ /* 0x000fe2000bf05270 */
[----:B------:R-:W-:Y:S10]  /*6310*/  IADD3 R150, PT, PT, R150, 0x1, RZ ;  /* 0x0000000196967810 */ /* 0x000ff40007ffe0ff */
[----:B------:R-:W2:Y:S01]  /*6320*/  @!UP0 LDCU.128 UR12, c[0x0][0xb10] ;  /* 0x00016200ff0c87ac */ /* 0x000ea20008000c00 */
[----:B------:R-:W4:Y:S01]  /*6330*/  @!UP0 LDCU UR5, c[0x0][0xb0c] ;  /* 0x00016180ff0587ac */ /* 0x000f220008000800 */
[----:B------:R-:W3:Y:S01]  /*6340*/  @!UP0 LDCU UR10, c[0x0][0xb20] ;  /* 0x00016400ff0a87ac */ /* 0x000ee20008000800 */
[----:B--2---:R-:W-:Y:S02]  /*6350*/  UIMAD.WIDE.U32 UR8, UR38, UR12, URZ ;  /* 0x0000000c260872a5 */ /* 0x004fe4000f8e00ff */
[----:B------:R-:W-:Y:S02]  /*6360*/  UIMAD.WIDE.U32 UR6, UR37, UR15, URZ ;  /* 0x0000000f250672a5 */ /* 0x000fe4000f8e00ff */
[----:B------:R-:W-:Y:S03]  /*6370*/  @!UP0 UISETP.NE.AND UP1, UPT, UR14, 0x1, UPT ;  /* 0x000000010e00888c */ /* 0x000fe6000bf25270 */
[----:B------:R-:W-:Y:S01]  /*6380*/  @!UP0 UMOV UR4, UR9 ;  /* 0x0000000900048c82 */ /* 0x000fe20008000000 */
[----:B----4-:R-:W-:Y:S02]  /*6390*/  @!UP0 UISETP.NE.AND UP2, UPT, UR5, 0x1, UPT ;  /* 0x000000010500888c */ /* 0x010fe4000bf45270 */
[----:B------:R-:W-:Y:S01]  /*63a0*/  @!UP0 USHF.R.U32.HI UR4, URZ, UR13, UR4 ;  /* 0x0000000dff048299 */ /* 0x000fe20008011604 */
[----:B------:R-:W-:Y:S02]  /*63b0*/  @!UP0 UMOV UR6, UR7 ;  /* 0x0000000700068c82 */ /* 0x000fe40008000000 */
[----:B---3--:R-:W-:Y:S02]  /*63c0*/  @!UP0 USHF.R.U32.HI UR6, URZ, UR10, UR6 ;  /* 0x0000000aff068299 */ /* 0x008fe40008011606 */
[----:B------:R-:W-:Y:S02]  /*63d0*/  @!UP0 USEL UR7, UR38, UR4, !UP2 ;  /* 0x0000000426078287 */ /* 0x000fe4000d000000 */
[----:B------:R-:W-:Y:S04]  /*63e0*/  @!UP0 USEL UR6, UR37, UR6, !UP1 ;  /* 0x0000000625068287 */ /* 0x000fe8000c800000 */
[----:B------:R-:W-:Y:S02]  /*63f0*/  @!UP0 UIADD3 UR4, UPT, UPT, -UR7, UR6, URZ ;  /* 0x0000000607048290 */ /* 0x000fe4000fffe1ff */
[----:B------:R-:W-:Y:S02]  /*6400*/  @!UP0 UIADD3 UR6, UPT, UPT, UR7, -UR6, URZ ;  /* 0x8000000607068290 */ /* 0x000fe4000fffe0ff */
[----:B------:R-:W-:Y:S02]  /*6410*/  @!UP0 UIMAD UR38, UR4, UR5, UR38 ;  /* 0x00000005042682a4 */ /* 0x000fe4000f8e0226 */
[----:B------:R-:W-:Y:S02]  /*6420*/  @!UP0 UIMAD UR37, UR6, UR14, UR37 ;  /* 0x0000000e062582a4 */ /* 0x000fe4000f8e0225 */
[----:B------:R-:W-:Y:S09]  /*6430*/  ULOP3.LUT UP0, URZ, UR56, 0x1b0, URZ, 0xc0, !UPT ;  /* 0x000001b038ff7892 */ /* 0x000ff2000f80c0ff */
[----:B------:R-:W-:Y:S05]  /*6440*/  BRA.U !UP0, `(.L_x_114) ;  /* 0x0000000108407547 */ /* 0x000fea000b800000 */
[----:B------:R-:W2:Y:S01]  /*6450*/  LDCU.64 UR8, c[0x4][0x80] ;  /* 0x01001000ff0877ac */ /* 0x000ea20008000a00 */
[----:B------:R-:W-:Y:S01]  /*6460*/  MOV R3, 0x0 ;  /* 0x0000000000037802 */ /* 0x000fe20000000f00 */
[----:B------:R-:W-:Y:S02]  /*6470*/  HFMA2 R12, -RZ, RZ, 0, 5.9604644775390625e-08 ;  /* 0x00000001ff0c7431 */ /* 0x000fe400000001ff */
[----:B------:R-:W-:Y:S02]  /*6480*/  IMAD.MOV.U32 R8, RZ, RZ, 0x70 ;  /* 0x00000070ff087424 */ /* 0x000fe400078e00ff */
[----:B------:R-:W-:Y:S01]  /*6490*/  IMAD.MOV.U32 R13, RZ, RZ, RZ ;  /* 0x000000ffff0d7224 */ /* 0x000fe200078e00ff */
[----:B------:R-:W3:Y:S01]  /*64a0*/  LDCU.64 UR6, c[0x4][0x88] ;  /* 0x01001100ff0677ac */ /* 0x000ee20008000a00 */
[----:B------:R-:W4:Y:S01]  /*64b0*/  LDC.64 R2, c[0x4][R3] ;  /* 0x0100000003027b82 */ /* 0x000f220000000a00 */
[----:B------:R-:W1:Y:S01]  /*64c0*/  LDCU.64 UR4, c[0x4][0x8] ;  /* 0x01000100ff0477ac */ /* 0x000e620008000a00 */
[----:B--2---:R-:W-:Y:S01]  /*64d0*/  MOV R5, UR9 ;  /* 0x0000000900057c02 */ /* 0x004fe20008000f00 */
[----:B------:R-:W-:Y:S01]  /*64e0*/  IMAD.U32 R4, RZ, RZ, UR8 ;  /* 0x00000008ff047e24 */ /* 0x000fe2000f8e00ff */
[----:B---3--:R-:W-:Y:S01]  /*64f0*/  MOV R7, UR7 ;  /* 0x0000000700077c02 */ /* 0x008fe20008000f00 */
[----:B------:R-:W-:Y:S01]  /*6500*/  IMAD.U32 R6, RZ, RZ, UR6 ;  /* 0x00000006ff067e24 */ /* 0x000fe2000f8e00ff */
[----:B-1----:R-:W-:Y:S01]  /*6510*/  MOV R11, UR5 ;  /* 0x00000005000b7c02 */ /* 0x002fe20008000f00 */
[----:B------:R-:W-:Y:S02]  /*6520*/  IMAD.U32 R10, RZ, RZ, UR4 ;  /* 0x00000004ff0a7e24 */ /* 0x000fe4000f8e00ff */
[----:B------:R-:W-:Y:S07]  /*6530*/  LEPC R20, `(.L_x_114) ;  /* 0x000000001014794e */ /* 0x000fee0000000000 */
[----:B----45:R-:W-:Y:S05]  /*6540*/  CALL.ABS.NOINC R2 ;  /* 0x0000000002007343 */ /* 0x030fea0003c00000 */
.L_x_114:
[----:B------:R-:W-:Y:S01]  /*6550*/  LOP3.LUT P0, RZ, R154, 0x1b0, RZ, 0xc0, !PT ;  /* 0x000001b09aff7812 */ /* 0x000fe2000780c0ff */
[----:B------:R-:W-:Y:S11]  /*6560*/  BSSY.RECONVERGENT B6, `(.L_x_115) ;  /* 0x0000013000067945 */ /* 0x000ff60003800200 */
[----:B------:R-:W-:Y:S01]  /*6570*/  @!UPT UIADD3 URZ, UPT, UPT, URZ, URZ, URZ ;  /* 0x000000fffffff290 */ /* 0x000fe2000fffe0ff */
[----:B------:R-:W-:Y:S05]  /*6580*/  @!P0 BRA `(.L_x_116) ;  /* 0x0000000000408947 */ /* 0x000fea0003800000 */
        /* <DEDUP_REMOVED lines=16> */
.L_x_116:
[----:B------:R-:W-:Y:S05]  /*6690*/  BSYNC.RECONVERGENT B6 ;  /* 0x0000000000067941 */ /* 0x000fea0003800200 */
.L_x_115:
[----:B------:R-:W-:Y:S01]  /*66a0*/  ISETP.NE.U32.AND P3, PT, R140, RZ, PT ;  /* 0x000000ff8c00720c */ /* 0x000fe20003f65070 */
[----:B------:R-:W-:Y:S01]  /*66b0*/  UISETP.NE.AND UP1, UPT, UR61, URZ, UPT ;  /* 0x000000ff3d00728c */ /* 0x000fe2000bf25270 */
[----:B------:R-:W-:Y:S02]  /*66c0*/  ISETP.NE.U32.AND P4, PT, R136, RZ, PT ;  /* 0x000000ff8800720c */ /* 0x000fe40003f85070 */
[----:B------:R-:W-:Y:S02]  /*66d0*/  ISETP.NE.AND.EX P3, PT, R141, RZ, PT, P3 ;  /* 0x000000ff8d00720c */ /* 0x000fe40003f65330 */
[----:B------:R-:W-:Y:S02]  /*66e0*/  PLOP3.LUT P1, PT, PT, PT, PT, 0x8, 0x80 ;  /* 0x000000000080781c */ /* 0x000fe40003f2e170 */
[----:B------:R-:W-:Y:S02]  /*66f0*/  PLOP3.LUT P0, PT, PT, PT, UP1, 0x80, 0x8 ;  /* 0x000000000008781c */ /* 0x000fe40003f0f018 */
[----:B------:R-:W-:Y:S02]  /*6700*/  ISETP.NE.AND.EX P4, PT, R137, RZ, PT, P4 ;  /* 0x000000ff8900720c */ /* 0x000fe40003f85340 */
[----:B------:R-:W2:Y:S09]  /*6710*/  @UP1 LDCU.64 UR4, c[0x0][0x888] ;  /* 0x00011100ff0417ac */ /* 0x000eb20008000a00 */
[----:B------:R-:W-:Y:S01]  /*6720*/  @P0 PLOP3.LUT P1, PT, P3, PT, PT, 0x80, 0x8 ;  /* 0x000000000008081c */ /* 0x000fe20001f2f070 */
[----:B--2---:R-:W-:Y:S04]  /*6730*/  @UP1 UISETP.NE.U32.AND UP0, UPT, UR4, URZ, UPT ;  /* 0x000000ff0400128c */ /* 0x004fe8000bf05070 */
[----:B------:R-:W-:Y:S04]  /*6740*/  @UP1 UISETP.NE.AND.EX UP0, UPT, UR5, URZ, UPT, UP0 ;  /* 0x000000ff0500128c */ /* 0x000fe8000bf05300 */
[----:B------:R-:W-:Y:S01]  /*6750*/  @UP1 USEL UR4, URZ, 0xffffffff, UP0 ;  /* 0xffffffffff041887 */ /* 0x000fe20008000000 */
[----:B------:R-:W-:Y:S11]  /*6760*/  @!P3 BRA `(.L_x_117) ;  /* 0x000000000030b947 */ /* 0x000ff60003800000 */
[----:B------:R-:W-:Y:S01]  /*6770*/  ISETP.NE.U32.AND P2, PT, R138, RZ, PT ;  /* 0x000000ff8a00720c */ /* 0x000fe20003f45070 */
[----:B------:R-:W2:Y:S01]  /*6780*/  LDCU.64 UR6, c[0x0][0x358] ;  /* 0x00006b00ff0677ac */ /* 0x000ea20008000a00 */
[----:B------:R-:W-:Y:S02]  /*6790*/  IMAD.MOV.U32 R147, RZ, RZ, 0x1 ;  /* 0x00000001ff937424 */ /* 0x000fe400078e00ff */
[----:B------:R-:W-:Y:S11]  /*67a0*/  ISETP.NE.AND.EX P2, PT, R139, RZ, PT, P2 ;  /* 0x000000ff8b00720c */ /* 0x000ff60003f45320 */
[----:B------:R-:W-:Y:S02]  /*67b0*/  @!UPT UIADD3 URZ, UPT, UPT, URZ, URZ, URZ ;  /* 0x000000fffffff290 */ /* 0x000fe4000fffe0ff */
[----:B------:R-:W3:Y:S01]  /*67c0*/  @P2 LDC.64 R2, c[0x0][0x888] ;  /* 0x00022200ff022b82 */ /* 0x000ee20000000a00 */
[----:B-1----:R-:W-:Y:S04]  /*67d0*/  @P2 IMAD R0, R140, UR36, RZ ;  /* 0x000000248c002c24 */ /* 0x002fe8000f8e02ff */
[----:B---3--:R-:W-:Y:S04]  /*67e0*/  @P2 IMAD.WIDE R2, R0, 0x4, R2 ;  /* 0x0000000400022825 */ /* 0x008fe800078e0202 */
[----:B------:R-:W-:Y:S01]  /*67f0*/  HFMA2 R0, -RZ, RZ, 0, 5.9604644775390625e-08 ;  /* 0x00000001ff007431 */ /* 0x000fe200000001ff */
[----:B--2--5:R2:W5:Y:S04]  /*6800*/  @P2 LDG.E R72, desc[UR6][R2.64] ;  /* 0x0000000602482981 */ /* 0x024568000c1e1900 */
[----:B------:R-:W-:Y:S01]  /*6810*/  @!P2 PRMT R147, R0, 0x7610, R147 ;  /* 0x000076100093a816 */ /* 0x000fe20000000093 */
[----:B--2---:R-:W3:Y:S06]  /*6820*/  @!P2 LDC R72, c[0x0][0x880] ;  /* 0x00022000ff48ab82 */ /* 0x004eec0000000800 */
.L_x_117:
[----:B------:R-:W-:Y:S05]  /*6830*/  @!P4 BRA `(.L_x_118) ;  /* 0x000000000024c947 */ /* 0x000fea0003800000 */
[----:B------:R-:W-:Y:S01]  /*6840*/  ISETP.NE.U32.AND P2, PT, R134, RZ, PT ;  /* 0x000000ff8600720c */ /* 0x000fe20003f45070 */
[----:B------:R-:W2:Y:S03]  /*6850*/  LDCU.64 UR6, c[0x0][0x358] ;  /* 0x00006b00ff0677ac */ /* 0x000ea60008000a00 */
[----:B------:R-:W-:Y:S11]  /*6860*/  ISETP.NE.AND.EX P2, PT, R135, RZ, PT, P2 ;  /* 0x000000ff8700720c */ /* 0x000ff60003f45320 */
[----:B------:R-:W-:Y:S02]  /*6870*/  @!UPT UIADD3 URZ, UPT, UPT, URZ, URZ, URZ ;  /* 0x000000fffffff290 */ /* 0x000fe4000fffe0ff */
[----:B------:R-:W4:Y:S01]  /*6880*/  @P2 LDC.64 R2, c[0x0][0x8a8] ;  /* 0x00022a00ff022b82 */ /* 0x000f220000000a00 */
[----:B-1----:R-:W-:Y:S04]  /*6890*/  @P2 IMAD R0, R136, UR36, RZ ;  /* 0x0000002488002c24 */ /* 0x002fe8000f8e02ff */
[----:B----4-:R-:W-:Y:S05]  /*68a0*/  @P2 IMAD.WIDE R2, R0, 0x4, R2 ;  /* 0x0000000400022825 */ /* 0x010fea00078e0202 */
[----:B--2--5:R2:W5:Y:S02]  /*68b0*/  @P2 LDG.E R70, desc[UR6][R2.64] ;  /* 0x0000000602462981 */ /* 0x024564000c1e1900 */
[----:B--2---:R-:W4:Y:S02]  /*68c0*/  @!P2 LDC R70, c[0x0][0x8a0] ;  /* 0x00022800ff46ab82 */ /* 0x004f240000000800 */
.L_x_118:
[----:B---3-5:R-:W-:Y:S01]  /*68d0*/  @P0 ISETP.NE.AND P4, PT, R72, RZ, PT ;  /* 0x000000ff4800020c */ /* 0x028fe20003f85270 */
[----:B-1----:R-:W-:Y:S01]  /*68e0*/  IMAD.U32 R0, RZ, RZ, UR4 ;  /* 0x00000004ff007e24 */ /* 0x002fe2000f8e00ff */
[----:B------:R-:W-:Y:S01]  /*68f0*/  @P0 LOP3.LUT P2, RZ, R147, 0xff, RZ, 0xc0, !PT ;  /* 0x000000ff93ff0812 */ /* 0x000fe2000784c0ff */
[----:B------:R-:W-:Y:S01]  /*6900*/  BSSY B1, `(.L_x_119) ;  /* 0x000003d000017945 */ /* 0x000fe20003800000 */
[----:B------:R-:W-:Y:S02]  /*6910*/  @P0 SEL R2, RZ, 0xffffffff, P4 ;  /* 0xffffffffff020807 */ /* 0x000fe40002000000 */
[----:B------:R-:W-:Y:S02]  /*6920*/  CS2R R90, SRZ ;  /* 0x00000000005a7805 */ /* 0x000fe4000001ff00 */
[----:B------:R-:W-:Y:S02]  /*6930*/  LEA R149, R68, UR44, 0x3 ;  /* 0x0000002c44957c11 */ /* 0x000fe4000f8e18ff */
[----:B------:R-:W-:Y:S02]  /*6940*/  CS2R R88, SRZ ;  /* 0x0000000000587805 */ /* 0x000fe4000001ff00 */
[----:B------:R-:W-:Y:S02]  /*6950*/  @P1 SEL R2, R0, R2, !P2 ;  /* 0x0000000200021207 */ /* 0x000fe40005000000 */
[----:B------:R-:W-:Y:S02]  /*6960*/  CS2R R86, SRZ ;  /* 0x0000000000567805 */ /* 0x000fe4000001ff00 */
[----:B------:R-:W-:Y:S02]  /*6970*/  SHF.L.U32 R4, R153, 0x1f, RZ ;  /* 0x0000001f99047819 */ /* 0x000fe400000006ff */
[----:B------:R-:W-:Y:S02]  /*6980*/  CS2R R84, SRZ ;  /* 0x0000000000547805 */ /* 0x000fe4000001ff00 */
[----:B------:R-:W-:Y:S02]  /*6990*/  @P0 LOP3.LUT R2, R2, 0x1, RZ, 0xc0, !PT ;  /* 0x0000000102020812 */ /* 0x000fe400078ec0ff */
[----:B------:R-:W-:Y:S02]  /*69a0*/  CS2R R82, SRZ ;  /* 0x0000000000527805 */ /* 0x000fe4000001ff00 */
[----:B------:R-:W-:Y:S02]  /*69b0*/  PLOP3.LUT P5, PT, PT, PT, PT, 0x8, 0x80 ;  /* 0x000000000080781c */ /* 0x000fe40003fae170 */
[----:B------:R-:W-:Y:S02]  /*69c0*/  CS2R R80, SRZ ;  /* 0x0000000000507805 */ /* 0x000fe4000001ff00 */
[----:B------:R-:W-:Y:S01]  /*69d0*/  ISETP.NE.U32.OR P1, PT, R2, 0x1, !P0 ;  /* 0x000000010200780c */ /* 0x000fe20004725470 */
[----:B------:R-:W-:Y:S01]  /*69e0*/  IMAD R2, R68, 0x40, R69 ;  /* 0x0000004044027824 */ /* 0x000fe200078e0245 */
[----:B------:R-:W-:Y:S02]  /*69f0*/  CS2R R18, SRZ ;  /* 0x0000000000127805 */ /* 0x000fe4000001ff00 */
[----:B------:R-:W-:Y:S09]  /*6a00*/  CS2R R16, SRZ ;  /* 0x0000000000107805 */ /* 0x000ff2000001ff00 */
[----:B------:R-:W-:Y:S04]  /*6a10*/  @P1 SHF.L.U32 R0, R151, 0x1f, RZ ;  /* 0x0000001f97001819 */ /* 0x000fe800000006ff */
[----:B------:R-:W1:Y:S01]  /*6a20*/  @P1 SYNCS.PHASECHK.TRANS64.TRYWAIT P0, [UR44+0x140], R0 ;  /* 0x00014000ff0015a7 */ /* 0x000e62000800112c */
[----:B------:R2:W3:Y:S01]  /*6a30*/  SYNCS.PHASECHK.TRANS64.TRYWAIT P4, [R149+URZ+0x180], R4 ;  /* 0x00018004950075a7 */ /* 0x0004e200080811ff */
[----:B-1----:R-:W-:Y:S01]  /*6a40*/  @P1 PLOP3.LUT P5, PT, P0, PT, PT, 0x8, 0x80 ;  /* 0x000000000080181c */ /* 0x002fe200007ae170 */
[----:B------:R-:W-:Y:S01]  /*6a50*/  @!UPT UIADD3 URZ, UPT, UPT, URZ, URZ, URZ ;  /* 0x000000fffffff290 */ /* 0x000fe2000fffe0ff */
[----:B--23--:R-:W-:Y:S11]  /*6a60*/  @!P1 BRA `(.L_x_120) ;  /* 0x0000000000989947 */ /* 0x00cff60003800000 */
[----:B------:R-:W-:Y:S01]  /*6a70*/  ISETP.NE.U32.AND P0, PT, RZ, UR58, PT ;  /* 0x0000003aff007c0c */ /* 0x000fe2000bf05070 */
[----:B------:R-:W-:Y:S01]  /*6a80*/  BSSY B0, `(.L_x_121) ;  /* 0x0000016000007945 */ /* 0x000fe20003800000 */
[----:B------:R-:W-:Y:S02]  /*6a90*/  ISETP.NE.AND P2, PT, R72, RZ, PT ;  /* 0x000000ff4800720c */ /* 0x000fe40003f45270 */
[----:B------:R-:W-:Y:S02]  /*6aa0*/  CS2R R18, SRZ ;  /* 0x0000000000127805 */ /* 0x000fe4000001ff00 */
[----:B------:R-:W-:Y:S02]  /*6ab0*/  ISETP.NE.AND.EX P0, PT, RZ, UR59, PT, P0 ;  /* 0x0000003bff007c0c */ /* 0x000fe4000bf05300 */
[----:B------:R-:W-:Y:S02]  /*6ac0*/  CS2R R16, SRZ ;  /* 0x0000000000107805 */ /* 0x000fe4000001ff00 */
[----:B------:R-:W-:Y:S02]  /*6ad0*/  LOP3.LUT P1, RZ, R147, 0xff, RZ, 0xc0, !PT ;  /* 0x000000ff93ff7812 */ /* 0x000fe4000782c0ff */
[----:B------:R-:W-:Y:S02]  /*6ae0*/  CS2R R82, SRZ ;  /* 0x0000000000527805 */ /* 0x000fe4000001ff00 */
[----:B------:R-:W-:Y:S02]  /*6af0*/  SEL R0, RZ, 0xffffffff, P2 ;  /* 0xffffffffff007807 */ /* 0x000fe40001000000 */
[----:B------:R-:W-:Y:S02]  /*6b00*/  CS2R R80, SRZ ;  /* 0x0000000000507805 */ /* 0x000fe4000001ff00 */
[----:B------:R-:W-:Y:S02]  /*6b10*/  SEL R3, RZ, 0xffffffff, P0 ;  /* 0xffffffffff037807 */ /* 0x000fe40000000000 */
[----:B------:R-:W-:Y:S02]  /*6b20*/  CS2R R86, SRZ ;  /* 0x0000000000567805 */ /* 0x000fe4000001ff00 */
[----:B------:R-:W-:Y:S02]  /*6b30*/  CS2R R84, SRZ ;  /* 0x0000000000547805 */ /* 0x000fe4000001ff00 */
[----:B------:R-:W-:Y:S02]  /*6b40*/  CS2R R90, SRZ ;  /* 0x00000000005a7805 */ /* 0x000fe4000001ff00 */
[----:B------:R-:W-:Y:S02]  /*6b50*/  @P3 SEL R0, R3, R0, !P1 ;  /* 0x0000000003003207 */ /* 0x000fe40004800000 */
[----:B------:R-:W-:Y:S02]  /*6b60*/  CS2R R88, SRZ ;  /* 0x0000000000587805 */ /* 0x000fe4000001ff00 */
[----:B------:R-:W-:Y:S04]  /*6b70*/  LOP3.LUT R0, R0, 0x1, RZ, 0xc0, !PT ;  /* 0x0000000100007812 */ /* 0x000fe800078ec0ff */
[----:B------:R-:W-:Y:S01]  /*6b80*/  ISETP.NE.U32.AND P0, PT, R0, 0x1, PT ;  /* 0x000000010000780c */ /* 0x000fe20003f05070 */
[----:B------:R-:W-:Y:S01]  /*6b90*/  @!UPT UIADD3 URZ, UPT, UPT, URZ, URZ, URZ ;  /* 0x000000fffffff290 */ /* 0x000fe2000fffe0ff */
[----:B------:R-:W-:Y:S11]  /*6ba0*/  @!P5 BRA `(.L_x_122) ;  /* 0x00000000000cd947 */ /* 0x000ff60003800000 */
[----:B------:R-:W-:Y:S04]  /*6bb0*/  SHF.L.U32 R3, R151, 0x1f, RZ ;  /* 0x0000001f97037819 */ /* 0x000fe800000006ff */
[----:B------:R-:W1:Y:S02]  /*6bc0*/  SYNCS.PHASECHK.TRANS64.TRYWAIT P1, [UR44+0x140], R3 ;  /* 0x00014003ff0075a7 */ /* 0x000e64000802112c */
[----:B-1----:R-:W-:Y:S05]  /*6bd0*/  @!P1 BRA `(.L_x_123) ;  /* 0x0000002400689947 */ /* 0x002fea0003800000 */
.L_x_122:
[----:B------:R-:W-:Y:S05]  /*6be0*/  BSYNC B0 ;  /* 0x0000000000007941 */ /* 0x000fea0003800000 */
.L_x_121:
[----:B------:R2:W3:Y:S01]  /*6bf0*/  @P0 LDS.128 R16, [R146+UR44+0x400] ;  /* 0x0004002c92100984 */ /* 0x0004e20008000c00 */
[----:B------:R-:W-:Y:S01]  /*6c00*/  UIADD3 UR4, UPT, UPT, UR44, 0x148, URZ ;  /* 0x000001482c047890 */ /* 0x000fe2000fffe0ff */
[----:B------:R-:W-:Y:S02]  /*6c10*/  LOP3.LUT R151, R151, 0x1, RZ, 0x3c, !PT ;  /* 0x0000000197977812 */ /* 0x000fe400078e3cff */
[----:B------:R2:W1:Y:S01]  /*6c20*/  @P0 LDS.128 R80, [R145+0x400] ;  /* 0x0004000091500984 */ /* 0x0004620000000c00 */
[----:B------:R-:W-:Y:S03]  /*6c30*/  UPRMT UR4, UR55, 0x654, UR4 ;  /* 0x0000065437047896 */ /* 0x000fe60008000004 */
[----:B------:R2:W1:Y:S04]  /*6c40*/  @P0 LDS.128 R84, [R144+0x400] ;  /* 0x0004000090540984 */ /* 0x0004680000000c00 */
[----:B------:R2:W1:Y:S01]  /*6c50*/  @P0 LDS.128 R88, [R143+0x400] ;  /* 0x000400008f580984 */ /* 0x0004620000000c00 */
[----:B------:R-:W-:Y:S01]  /*6c60*/  @!PT LDS RZ, [RZ] ;  /* 0x00000000fffff984 */ /* 0x000fe20000000800 */
[----:B------:R-:W-:Y:S01]  /*6c70*/  @!PT LDS RZ, [RZ] ;  /* 0x00000000fffff984 */ /* 0x000fe20000000800 */
[----:B------:R-:W-:Y:S01]  /*6c80*/  @!PT LDS RZ, [RZ] ;  /* 0x00000000fffff984 */ /* 0x000fe20000000800 */
[----:B------:R-:W-:Y:S01]  /*6c90*/  @!PT LDS RZ, [RZ] ;  /* 0x00000000fffff984 */ /* 0x000fe20000000800 */
[----:B------:R5:W-:Y:S06]  /*6ca0*/  MEMBAR.ALL.CTA ;  /* 0x0000000000007992 */ /* 0x000bec0000008000 */
[----:B-----5:R-:W5:Y:S02]  /*6cb0*/  FENCE.VIEW.ASYNC.S ;  /* 0x00000000000073c6 */ /* 0x020f640000000000 */
[----:B-----5:R-:W-:Y:S01]  /*6cc0*/  SYNCS.ARRIVE.TRANS64.RED.A1T0 RZ, [UR4], RZ ;  /* 0x000000ffffff79a7 */ /* 0x020fe20008100404 */
.L_x_120:
[----:B------:R-:W-:Y:S05]  /*6cd0*/  BSYNC B1 ;  /* 0x0000000000017941 */ /* 0x000fea0003800000 */
.L_x_119:
[----:B-1----:R-:W-:Y:S04]  /*6ce0*/  SHF.R.U32.HI R0, RZ, 0x15, R2 ;  /* 0x00000015ff007819 */ /* 0x002fe80000011602 */
[----:B------:R-:W-:Y:S01]  /*6cf0*/  LOP3.LUT P0, RZ, R0, 0x3, R148, 0x48, !PT ;  /* 0x0000000300ff7812 */ /* 0x000fe20007804894 */
[----:B------:R-:W-:Y:S01]  /*6d00*/  @!UPT UIADD3 URZ, UPT, UPT, URZ, URZ, URZ ;  /* 0x000000fffffff290 */ /* 0x000fe2000fffe0ff */
[----:B------:R-:W-:Y:S11]  /*6d10*/  @P4 BRA `(.L_x_124) ;  /* 0x0000000000084947 */ /* 0x000ff60003800000 */
[----:B------:R-:W1:Y:S02]  /*6d20*/  SYNCS.PHASECHK.TRANS64.TRYWAIT P1, [R149+URZ+0x180], R4 ;  /* 0x00018004950075a7 */ /* 0x000e6400080211ff */
[----:B-1----:R-:W-:Y:S05]  /*6d30*/  @!P1 BRA `(.L_x_125) ;  /* 0x0000002400289947 */ /* 0x002fea0003800000 */
.L_x_124:
[----:B------:R-:W-:Y:S05]  /*6d40*/  @!P0 BRA `(.L_x_126) ;  /* 0x0000000000408947 */ /* 0x000fea0003800000 */
[----:B------:R-:W1:Y:S01]  /*6d50*/  LDCU.64 UR8, c[0x4][0x70] ;  /* 0x01000e00ff0877ac */ /* 0x000e620008000a00 */
[----:B------:R-:W-:Y:S01]  /*6d60*/  MOV R15, 0x0 ;  /* 0x00000000000f7802 */ /* 0x000fe20000000f00 */
[----:B------:R-:W-:Y:S02]  /*6d70*/  HFMA2 R12, -RZ, RZ, 0, 5.9604644775390625e-08 ;  /* 0x00000001ff0c7431 */ /* 0x000fe400000001ff */
[----:B------:R-:W-:Y:S02]  /*6d80*/  IMAD.MOV.U32 R8, RZ, RZ, 0x192 ;  /* 0x00000192ff087424 */ /* 0x000fe400078e00ff */
[----:B------:R-:W-:Y:S01]  /*6d90*/  IMAD.MOV.U32 R13, RZ, RZ, RZ ;  /* 0x000000ffff0d7224 */ /* 0x000fe200078e00ff */
[----:B------:R-:W5:Y:S01]  /*6da0*/  LDCU.64 UR6, c[0x4][0x78] ;  /* 0x01000f00ff0677ac */ /* 0x000f620008000a00 */
[----:B------:R-:W2:Y:S01]  /*6db0*/  LDC.64 R14, c[0x4][R15] ;  /* 0x010000000f0e7b82 */ /* 0x000ea20000000a00 */
[----:B------:R-:W3:Y:S01]  /*6dc0*/  LDCU.64 UR4, c[0x4][0x10] ;  /* 0x01000200ff0477ac */ /* 0x000ee20008000a00 */
[----:B-1----:R-:W-:Y:S01]  /*6dd0*/  MOV R5, UR9 ;  /* 0x0000000900057c02 */ /* 0x002fe20008000f00 */
[----:B------:R-:W-:Y:S01]  /*6de0*/  IMAD.U32 R4, RZ, RZ, UR8 ;  /* 0x00000008ff047e24 */ /* 0x000fe2000f8e00ff */
[----:B-----5:R-:W-:Y:S01]  /*6df0*/  MOV R7, UR7 ;  /* 0x0000000700077c02 */ /* 0x020fe20008000f00 */
[----:B------:R-:W-:Y:S01]  /*6e00*/  IMAD.U32 R6, RZ, RZ, UR6 ;  /* 0x00000006ff067e24 */ /* 0x000fe2000f8e00ff */
[----:B---3--:R-:W-:Y:S01]  /*6e10*/  MOV R11, UR5 ;  /* 0x00000005000b7c02 */ /* 0x008fe20008000f00 */
[----:B------:R-:W-:Y:S02]  /*6e20*/  IMAD.U32 R10, RZ, RZ, UR4 ;  /* 0x00000004ff0a7e24 */ /* 0x000fe4000f8e00ff */
[----:B------:R-:W-:Y:S07]  /*6e30*/  LEPC R20, `(.L_x_126) ;  /* 0x000000001014794e */ /* 0x000fee0000000000 */
[----:B--2-4-:R-:W-:Y:S05]  /*6e40*/  CALL.ABS.NOINC R14 ;  /* 0x000000000e007343 */ /* 0x014fea0003c00000 */
.L_x_126:
[----:B------:R-:W-:Y:S01]  /*6e50*/  LOP3.LUT P0, RZ, R142, 0x60, RZ, 0xc0, !PT ;  /* 0x000000608eff7812 */ /* 0x000fe2000780c0ff */
[----:B------:R-:W-:Y:S05]  /*6e60*/  WARPSYNC.ALL ;  /* 0x0000000000007948 */ /* 0x000fea0003800000 */
[----:B------:R-:W-:Y:S01]  /*6e70*/  R2UR UR4, R2 ;  /* 0x00000000020472ca */ /* 0x000fe200000e0000 */
[----:B---3--:R-:W-:Y:S01]  /*6e80*/  IMAD.U32 R129, R18, 0x10000, RZ ;  /* 0x0001000012817824 */ /* 0x008fe200078e00ff */
[----:B------:R-:W-:Y:S01]  /*6e90*/  PRMT R71, R16, 0x8880, RZ ;  /* 0x0000888010477816 */ /* 0x000fe200000000ff */
[----:B------:R-:W-:Y:S01]  /*6ea0*/  IMAD.SHL.U32 R92, R90, 0x100, RZ ;  /* 0x000001005a5c7824 */ /* 0x000fe200078e00ff */
[C---:B------:R-:W-:Y:S01]  /*6eb0*/  SHF.L.U32 R73, R16.reuse, 0x10, RZ ;  /* 0x0000001010497819 */ /* 0x040fe200000006ff */
[----:B------:R-:W-:Y:S01]  /*6ec0*/  IMAD.U32 R114, R83, 0x10000, RZ ;  /* 0x0001000053727824 */ /* 0x000fe200078e00ff */
[----:B------:R-:W-:Y:S01]  /*6ed0*/  SHF.L.U32 R74, R16, 0x8, RZ ;  /* 0x00000008104a7819 */ /* 0x000fe200000006ff */
[----:B------:R-:W-:Y:S01]  /*6ee0*/  IMAD.U32 R103, R88, 0x10000, RZ ;  /* 0x0001000058677824 */ /* 0x000fe200078e00ff */
[----:B------:R-:W-:Y:S01]  /*6ef0*/  SHF.R.S32.HI R75, RZ, 0x18, R16 ;  /* 0x00000018ff4b7819 */ /* 0x000fe20000011410 */
[----:B------:R-:W-:Y:S01]  /*6f00*/  IMAD.SHL.U32 R122, R80, 0x100, RZ ;  /* 0x00000100507a7824 */ /* 0x000fe200078e00ff */
[----:B------:R-:W-:Y:S01]  /*6f10*/  PRMT R133, R17, 0x8880, RZ ;  /* 0x0000888011857816 */ /* 0x000fe200000000ff */
[----:B------:R-:W-:Y:S01]  /*6f20*/  IMAD.SHL.U32 R107, R85, 0x100, RZ ;  /* 0x00000100556b7824 */ /* 0x000fe200078e00ff */
[C---:B------:R-:W-:Y:S01]  /*6f30*/  SHF.L.U32 R132, R17.reuse, 0x10, RZ ;  /* 0x0000001011847819 */ /* 0x040fe200000006ff */
[----:B------:R-:W-:Y:S01]  /*6f40*/  BSSY.RECONVERGENT B0, `(.L_x_127) ;  /* 0x0000122000007945 */ /* 0x000fe20003800200 */
[----:B------:R-:W-:Y:S02]  /*6f50*/  SHF.L.U32 R131, R17, 0x8, RZ ;  /* 0x0000000811837819 */ /* 0x000fe400000006ff */
[----:B------:R-:W-:Y:S02]  /*6f60*/  SHF.R.S32.HI R76, RZ, 0x18, R17 ;  /* 0x00000018ff4c7819 */ /* 0x000fe40000011411 */
[C---:B------:R-:W-:Y:S02]  /*6f70*/  PRMT R130, R18.reuse, 0x8880, RZ ;  /* 0x0000888012827816 */ /* 0x040fe400000000ff */
[----:B------:R-:W-:Y:S02]  /*6f80*/  SHF.L.U32 R128, R18, 0x8, RZ ;  /* 0x0000000812807819 */ /* 0x000fe400000006ff */
[----:B------:R-:W-:Y:S02]  /*6f90*/  SHF.R.S32.HI R77, RZ, 0x18, R18 ;  /* 0x00000018ff4d7819 */ /* 0x000fe40000011412 */
[C---:B------:R-:W-:Y:S02]  /*6fa0*/  PRMT R127, R19.reuse, 0x8880, RZ ;  /* 0x00008880137f7816 */ /* 0x040fe400000000ff */
[C---:B------:R-:W-:Y:S02]  /*6fb0*/  SHF.L.U32 R126, R19.reuse, 0x10, RZ ;  /* 0x00000010137e7819 */ /* 0x040fe400000006ff */
[----:B------:R-:W-:Y:S02]  /*6fc0*/  SHF.L.U32 R125, R19, 0x8, RZ ;  /* 0x00000008137d7819 */ /* 0x000fe400000006ff */
[----:B------:R-:W-:Y:S02]  /*6fd0*/  SHF.R.S32.HI R78, RZ, 0x18, R19 ;  /* 0x00000018ff4e7819 */ /* 0x000fe40000011413 */
[----:B------:R-:W1:Y:S01]  /*6fe0*/  LDTM.x64 R4, tmem[UR4] ;  /* 0x00000004000479ee */ /* 0x000e620008340000 */
[----:B------:R-:W-:Y:S01]  /*6ff0*/  NOP ;  /* 0x0000000000007918 */ /* 0x000fe20000000000 */
[----:B------:R-:W-:Y:S02]  /*7000*/  IADD3 R149, PT, PT, R149, 0x1a0, RZ ;  /* 0x000001a095957810 */ /* 0x000fe40007ffe0ff */
[----:B------:R-:W-:Y:S02]  /*7010*/  SHF.R.S32.HI R73, RZ, 0x18, R73 ;  /* 0x00000018ff497819 */ /* 0x000fe40000011449 */
[----:B------:R-:W-:Y:S02]  /*7020*/  LOP3.LUT R149, R149, 0xfefffff8, RZ, 0xc0, !PT ;  /* 0xfefffff895957812 */ /* 0x000fe400078ec0ff */
[C---:B------:R-:W-:Y:S02]  /*7030*/  PRMT R94, R90.reuse, 0x8880, RZ ;  /* 0x000088805a5e7816 */ /* 0x040fe400000000ff */
[----:B-1----:R1:W-:Y:S01]  /*7040*/  SYNCS.ARRIVE.TRANS64.RED.A1T0 RZ, [R149+URZ], RZ ;  /* 0x000000ff95ff79a7 */ /* 0x0023e200081004ff */
[----:B------:R-:W-:Y:S02]  /*7050*/  SHF.L.U32 R93, R90, 0x10, RZ ;  /* 0x000000105a5d7819 */ /* 0x000fe400000006ff */
[----:B------:R-:W-:Y:S02]  /*7060*/  SHF.R.S32.HI R74, RZ, 0x18, R74 ;  /* 0x00000018ff4a7819 */ /* 0x000fe4000001144a */
[C---:B------:R-:W-:Y:S02]  /*7070*/  PRMT R124, R80.reuse, 0x8880, RZ ;  /* 0x00008880507c7816 */ /* 0x040fe400000000ff */
[----:B------:R-:W-:Y:S02]  /*7080*/  SHF.L.U32 R123, R80, 0x10, RZ ;  /* 0x00000010507b7819 */ /* 0x000fe400000006ff */
[C---:B------:R-:W-:Y:S02]  /*7090*/  PRMT R121, R81.reuse, 0x8880, RZ ;  /* 0x0000888051797816 */ /* 0x040fe400000000ff */
[----:B------:R-:W-:Y:S02]  /*70a0*/  SHF.R.S32.HI R79, RZ, 0x18, R80 ;  /* 0x00000018ff4f7819 */ /* 0x000fe40000011450 */
[----:B------:R-:W-:Y:S01]  /*70b0*/  SHF.L.U32 R120, R81, 0x10, RZ ;  /* 0x0000001051787819 */ /* 0x000fe200000006ff */
[C---:B----4-:R-:W-:Y:S01]  /*70c0*/  IMAD R0, R70.reuse, R4, RZ ;  /* 0x0000000446007224 */ /* 0x050fe200078e02ff */
[----:B------:R-:W-:Y:S01]  /*70d0*/  SHF.R.S32.HI R4, RZ, 0x18, R132 ;  /* 0x00000018ff047819 */ /* 0x000fe20000011484 */
[C---:B------:R-:W-:Y:S01]  /*70e0*/  IMAD R2, R70.reuse, R5, RZ ;  /* 0x0000000546027224 */ /* 0x040fe200078e02ff */
[----:B------:R-:W-:Y:S01]  /*70f0*/  SHF.R.S32.HI R5, RZ, 0x18, R131 ;  /* 0x00000018ff057819 */ /* 0x000fe20000011483 */
[----:B------:R-:W-:Y:S01]  /*7100*/  IMAD R3, R70, R6, RZ ;  /* 0x0000000646037224 */ /* 0x000fe200078e02ff */
[----:B------:R-:W-:Y:S01]  /*7110*/  PRMT R118, R82, 0x8880, RZ ;  /* 0x0000888052767816 */ /* 0x000fe200000000ff */
[-C--:B------:R-:W-:Y:S01]  /*7120*/  IMAD R0, R71, R72.reuse, R0 ;  /* 0x0000004847007224 */ /* 0x080fe200078e0200 */
[----:B------:R-:W-:Y:S01]  /*7130*/  SHF.R.S32.HI R80, RZ, 0x18, R81 ;  /* 0x00000018ff507819 */ /* 0x000fe20000011451 */
[----:B------:R-:W-:Y:S01]  /*7140*/  IMAD R7, R70, R7, RZ ;  /* 0x0000000746077224 */ /* 0x000fe200078e02ff */
[----:B------:R-:W-:Y:S01]  /*7150*/  SHF.L.U32 R117, R82, 0x10, RZ ;  /* 0x0000001052757819 */ /* 0x000fe200000006ff */
[-C--:B------:R-:W-:Y:S01]  /*7160*/  IMAD R2, R73, R72.reuse, R2 ;  /* 0x0000004849027224 */ /* 0x080fe200078e0202 */
[----:B------:R-:W-:Y:S01]  /*7170*/  PRMT R115, R83, 0x8880, RZ ;  /* 0x0000888053737816 */ /* 0x000fe200000000ff */
[-C--:B------:R-:W-:Y:S01]  /*7180*/  IMAD R3, R74, R72.reuse, R3 ;  /* 0x000000484a037224 */ /* 0x080fe200078e0203 */
[----:B------:R-:W-:Y:S01]  /*7190*/  SHF.R.S32.HI R74, RZ, 0x18, R90 ;  /* 0x00000018ff4a7819 */ /* 0x000fe2000001145a */
[----:B------:R-:W-:Y:S01]  /*71a0*/  IMAD R7, R75, R72, R7 ;  /* 0x000000484b077224 */ /* 0x000fe200078e0207 */
[----:B------:R-:W-:Y:S01]  /*71b0*/  PRMT R112, R84, 0x8880, RZ ;  /* 0x0000888054707816 */ /* 0x000fe200000000ff */
[----:B------:R-:W-:Y:S01]  /*71c0*/  IMAD R8, R70, R8, RZ ;  /* 0x0000000846087224 */ /* 0x000fe200078e02ff */
[----:B------:R-:W-:Y:S01]  /*71d0*/  SHF.L.U32 R111, R84, 0x10, RZ ;  /* 0x00000010546f7819 */ /* 0x000fe200000006ff */
[C---:B------:R-:W-:Y:S01]  /*71e0*/  IMAD R9, R70.reuse, R9, RZ ;  /* 0x0000000946097224 */ /* 0x040fe200078e02ff */
[----:B------:R-:W-:Y:S01]  /*71f0*/  I2IP.S8.S32.SAT R90, R7, R3, RZ ;  /* 0x00000003075a7239 */ /* 0x000fe200000014ff */
[C---:B------:R-:W-:Y:S01]  /*7200*/  IMAD R10, R70.reuse, R10, RZ ;  /* 0x0000000a460a7224 */ /* 0x040fe200078e02ff */
[----:B------:R-:W-:Y:S01]  /*7210*/  MOV R3, R133 ;  /* 0x0000008500037202 */ /* 0x000fe20000000f00 */
[C---:B------:R-:W-:Y:S01]  /*7220*/  IMAD R11, R70.reuse, R11, RZ ;  /* 0x0000000b460b7224 */ /* 0x040fe200078e02ff */
[C---:B------:R-:W-:Y:S01]  /*7230*/  PRMT R109, R85.reuse, 0x8880, RZ ;  /* 0x00008880556d7816 */ /* 0x040fe200000000ff */
[----:B------:R-:W-:Y:S01]  /*7240*/  IMAD R6, R70, R19, RZ ;  /* 0x0000001346067224 */ /* 0x000fe200078e02ff */
[----:B------:R-:W-:Y:S01]  /*7250*/  SHF.L.U32 R108, R85, 0x10, RZ ;  /* 0x00000010556c7819 */ /* 0x000fe200000006ff */
[----:B------:R-:W-:Y:S01]  /*7260*/  IMAD R8, R3, R72, R8 ;  /* 0x0000004803087224 */ /* 0x000fe200078e0208 */
[----:B------:R-:W-:Y:S01]  /*7270*/  MOV R3, R130 ;  /* 0x0000008200037202 */ /* 0x000fe20000000f00 */
[----:B------:R-:W-:Y:S01]  /*7280*/  IMAD R9, R4, R72, R9 ;  /* 0x0000004804097224 */ /* 0x000fe200078e0209 */
[----:B------:R-:W-:Y:S01]  /*7290*/  SHF.R.S32.HI R4, RZ, 0x18, R129 ;  /* 0x00000018ff047819 */ /* 0x000fe20000011481 */
[----:B------:R-:W-:Y:S01]  /*72a0*/  IMAD R19, R70, R24, RZ ;  /* 0x0000001846137224 */ /* 0x000fe200078e02ff */
[----:B------:R-:W-:Y:S01]  /*72b0*/  PRMT R106, R86, 0x8880, RZ ;  /* 0x00008880566a7816 */ /* 0x000fe200000000ff */
[----:B------:R-:W-:Y:S01]  /*72c0*/  IMAD R10, R5, R72, R10 ;  /* 0x00000048050a7224 */ /* 0x000fe200078e020a */
[----:B------:R-:W-:Y:S01]  /*72d0*/  SHF.R.S32.HI R5, RZ, 0x18, R128 ;  /* 0x00000018ff057819 */ /* 0x000fe20000011480 */
[----:B------:R-:W-:Y:S01]  /*72e0*/  IMAD R12, R70, R12, RZ ;  /* 0x0000000c460c7224 */ /* 0x000fe200078e02ff */
[----:B------:R-:W-:Y:S01]  /*72f0*/  SHF.L.U32 R104, R86, 0x10, RZ ;  /* 0x0000001056687819 */ /* 0x000fe200000006ff */
[C---:B------:R-:W-:Y:S01]  /*7300*/  IMAD R24, R70.reuse, R29, RZ ;  /* 0x0000001d46187224 */ /* 0x040fe200078e02ff */
[C---:B------:R-:W-:Y:S01]  /*7310*/  PRMT R100, R87.reuse, 0x8880, RZ ;  /* 0x0000888057647816 */ /* 0x040fe200000000ff */
[----:B------:R-:W-:Y:S01]  /*7320*/  IMAD R29, R70, R34, RZ ;  /* 0x00000022461d7224 */ /* 0x000fe200078e02ff */
[----:B------:R-:W-:Y:S01]  /*7330*/  SHF.L.U32 R99, R87, 0x10, RZ ;  /* 0x0000001057637819 */ /* 0x000fe200000006ff */
[----:B------:R-:W-:Y:S01]  /*7340*/  IMAD R11, R76, R72, R11 ;  /* 0x000000484c0b7224 */ /* 0x000fe200078e020b */
[----:B------:R-:W-:Y:S01]  /*7350*/  PRMT R105, R88, 0x8880, RZ ;  /* 0x0000888058697816 */ /* 0x000fe200000000ff */
[C---:B------:R-:W-:Y:S01]  /*7360*/  IMAD R13, R70.reuse, R13, RZ ;  /* 0x0000000d460d7224 */ /* 0x040fe200078e02ff */
[----:B------:R-:W-:Y:S01]  /*7370*/  PRMT R97, R89, 0x8880, RZ ;  /* 0x0000888059617816 */ /* 0x000fe200000000ff */
[C---:B------:R-:W-:Y:S01]  /*7380*/  IMAD R34, R70.reuse, R39, RZ ;  /* 0x0000002746227224 */ /* 0x040fe200078e02ff */
[----:B------:R-:W-:Y:S01]  /*7390*/  I2IP.S8.S32.SAT R11, R11, R10, RZ ;  /* 0x0000000a0b0b7239 */ /* 0x000fe200000014ff */
[C---:B------:R-:W-:Y:S01]  /*73a0*/  IMAD R39, R70.reuse, R44, RZ ;  /* 0x0000002c46277224 */ /* 0x040fe200078e02ff */
[----:B------:R-:W-:Y:S01]  /*73b0*/  SHF.R.S32.HI R71, RZ, 0x18, R88 ;  /* 0x00000018ff477819 */ /* 0x000fe20000011458 */
[C---:B------:R-:W-:Y:S01]  /*73c0*/  IMAD R14, R70.reuse, R14, RZ ;  /* 0x0000000e460e7224 */ /* 0x040fe200078e02ff */
[----:B------:R-:W-:Y:S01]  /*73d0*/  SHF.L.U32 R96, R89, 0x10, RZ ;  /* 0x0000001059607819 */ /* 0x000fe200000006ff */
[----:B------:R-:W-:Y:S01]  /*73e0*/  IMAD R12, R3, R72, R12 ;  /* 0x00000048030c7224 */ /* 0x000fe200078e020c */
[----:B------:R-:W-:Y:S01]  /*73f0*/  SHF.R.S32.HI R73, RZ, 0x18, R89 ;  /* 0x00000018ff497819 */ /* 0x000fe20000011459 */
[C---:B------:R-:W-:Y:S01]  /*7400*/  IMAD R44, R70.reuse, R49, RZ ;  /* 0x00000031462c7224 */ /* 0x040fe200078e02ff */
[----:B------:R-:W-:Y:S01]  /*7410*/  SHF.R.S32.HI R75, RZ, 0x18, R91 ;  /* 0x00000018ff4b7819 */ /* 0x000fe2000001145b */
[C---:B------:R-:W-:Y:S01]  /*7420*/  IMAD R49, R70.reuse, R54, RZ ;  /* 0x0000003646317224 */ /* 0x040fe200078e02ff */
[----:B------:R-:W-:Y:S01]  /*7430*/  SHF.L.U32 R119, R81, 0x8, RZ ;  /* 0x0000000851777819 */ /* 0x000fe200000006ff */
[----:B------:R-:W-:Y:S01]  /*7440*/  IMAD R15, R70, R15, RZ ;  /* 0x0000000f460f7224 */ /* 0x000fe200078e02ff */
[----:B------:R-:W-:Y:S01]  /*7450*/  SHF.R.S32.HI R81, RZ, 0x18, R82 ;  /* 0x00000018ff517819 */ /* 0x000fe20000011452 */
[----:B------:R-:W-:Y:S01]  /*7460*/  IMAD R13, R4, R72, R13 ;  /* 0x00000048040d7224 */ /* 0x000fe200078e020d */
[----:B------:R-:W-:Y:S01]  /*7470*/  SHF.L.U32 R116, R82, 0x8, RZ ;  /* 0x0000000852747819 */ /* 0x000fe200000006ff */
[C---:B------:R-:W-:Y:S01]  /*7480*/  IMAD R7, R70.reuse, R20, RZ ;  /* 0x0000001446077224 */ /* 0x040fe200078e02ff */
[----:B------:R-:W-:Y:S01]  /*7490*/  SHF.R.S32.HI R82, RZ, 0x18, R83 ;  /* 0x00000018ff527819 */ /* 0x000fe20000011453 */
[C---:B------:R-:W-:Y:S01]  /*74a0*/  IMAD R54, R70.reuse, R59, RZ ;  /* 0x0000003b46367224 */ /* 0x040fe200078e02ff */
[----:B------:R-:W-:Y:S01]  /*74b0*/  SHF.L.U32 R113, R83, 0x8, RZ ;  /* 0x0000000853717819 */ /* 0x000fe200000006ff */
[C---:B------:R-:W-:Y:S01]  /*74c0*/  IMAD R20, R70.reuse, R25, RZ ;  /* 0x0000001946147224 */ /* 0x040fe200078e02ff */
[----:B------:R-:W-:Y:S01]  /*74d0*/  SHF.R.S32.HI R83, RZ, 0x18, R84 ;  /* 0x00000018ff537819 */ /* 0x000fe20000011454 */
[----:B------:R-:W-:Y:S01]  /*74e0*/  IMAD R59, R70, R64, RZ ;  /* 0x00000040463b7224 */ /* 0x000fe200078e02ff */
[----:B------:R-:W-:Y:S01]  /*74f0*/  I2IP.S8.S32.SAT R64, R2, R0, R90 ;  /* 0x0000000002407239 */ /* 0x000fe2000000145a */
[----:B------:R-:W-:Y:S01]  /*7500*/  IMAD R14, R5, R72, R14 ;  /* 0x00000048050e7224 */ /* 0x000fe200078e020e */
[----:B------:R-:W-:Y:S01]  /*7510*/  SHF.R.S32.HI R0, RZ, 0x18, R126 ;  /* 0x00000018ff007819 */ /* 0x000fe2000001147e */
[C---:B------:R-:W-:Y:S01]  /*7520*/  IMAD R3, R70.reuse, R16, RZ ;  /* 0x0000001046037224 */ /* 0x040fe200078e02ff */
[----:B------:R-:W-:Y:S01]  /*7530*/  SHF.R.S32.HI R2, RZ, 0x18, R125 ;  /* 0x00000018ff027819 */ /* 0x000fe2000001147d */
[----:B------:R-:W-:Y:S01]  /*7540*/  IMAD R25, R70, R30, RZ ;  /* 0x0000001e46197224 */ /* 0x000fe200078e02ff */
[----:B------:R-:W-:Y:S01]  /*7550*/  SHF.L.U32 R110, R84, 0x8, RZ ;  /* 0x00000008546e7819 */ /* 0x000fe200000006ff */
[----:B------:R-:W-:Y:S01]  /*7560*/  IMAD.MOV.U32 R10, RZ, RZ, R127 ;  /* 0x000000ffff0a7224 */ /* 0x000fe200078e007f */
[----:B------:R-:W-:Y:S01]  /*7570*/  SHF.R.S32.HI R84, RZ, 0x18, R85 ;  /* 0x00000018ff547819 */ /* 0x000fe20000011455 */
[----:B------:R-:W-:Y:S01]  /*7580*/  IMAD R30, R70, R35, RZ ;  /* 0x00000023461e7224 */ /* 0x000fe200078e02ff */
[----:B------:R-:W-:Y:S01]  /*7590*/  SHF.R.S32.HI R85, RZ, 0x18, R86 ;  /* 0x00000018ff557819 */ /* 0x000fe20000011456 */
[----:B------:R-:W-:Y:S01]  /*75a0*/  IMAD R15, R77, R72, R15 ;  /* 0x000000484d0f7224 */ /* 0x000fe200078e020f */
[----:B------:R-:W-:Y:S01]  /*75b0*/  SHF.L.U32 R101, R86, 0x8, RZ ;  /* 0x0000000856657819 */ /* 0x000fe200000006ff */
[C---:B------:R-:W-:Y:S01]  /*75c0*/  IMAD R4, R70.reuse, R17, RZ ;  /* 0x0000001146047224 */ /* 0x040fe200078e02ff */
[----:B------:R-:W-:Y:S01]  /*75d0*/  SHF.R.S32.HI R86, RZ, 0x18, R87 ;  /* 0x00000018ff567819 */ /* 0x000fe20000011457 */
[C---:B------:R-:W-:Y:S01]  /*75e0*/  IMAD R35, R70.reuse, R40, RZ ;  /* 0x0000002846237224 */ /* 0x040fe200078e02ff */
[----:B------:R-:W-:Y:S01]  /*75f0*/  I2IP.S8.S32.SAT R14, R15, R14, RZ ;  /* 0x0000000e0f0e7239 */ /* 0x000fe200000014ff */
[C---:B------:R-:W-:Y:S01]  /*7600*/  IMAD R40, R70.reuse, R45, RZ ;  /* 0x0000002d46287224 */ /* 0x040fe200078e02ff */
[----:B------:R-:W-:Y:S01]  /*7610*/  SHF.L.U32 R98, R87, 0x8, RZ ;  /* 0x0000000857627819 */ /* 0x000fe200000006ff */
[----:B------:R-:W-:Y:S01]  /*7620*/  IMAD R5, R70, R18, RZ ;  /* 0x0000001246057224 */ /* 0x000fe200078e02ff */
[----:B------:R-:W-:Y:S01]  /*7630*/  SHF.L.U32 R102, R88, 0x8, RZ ;  /* 0x0000000858667819 */ /* 0x000fe200000006ff */
[----:B------:R-:W-:Y:S01]  /*7640*/  IMAD R45, R70, R50, RZ ;  /* 0x00000032462d7224 */ /* 0x000fe200078e02ff */
[----:B------:R-:W-:Y:S01]  /*7650*/  SHF.L.U32 R88, R91, 0x10, RZ ;  /* 0x000000105b587819 */ /* 0x000fe200000006ff */
[----:B------:R-:W-:Y:S01]  /*7660*/  IMAD R3, R10, R72, R3 ;  /* 0x000000480a037224 */ /* 0x000fe200078e0203 */
[----:B------:R-:W-:Y:S01]  /*7670*/  SHF.L.U32 R95, R89, 0x8, RZ ;  /* 0x00000008595f7819 */ /* 0x000fe200000006ff */
[C---:B------:R-:W-:Y:S01]  /*7680*/  IMAD R50, R70.reuse, R55, RZ ;  /* 0x0000003746327224 */ /* 0x040fe200078e02ff */
[C---:B------:R-:W-:Y:S01]  /*7690*/  PRMT R89, R91.reuse, 0x8880, RZ ;  /* 0x000088805b597816 */ /* 0x040fe200000000ff */
[----:B------:R-:W-:Y:S01]  /*76a0*/  IMAD R55, R70, R60, RZ ;  /* 0x0000003c46377224 */ /* 0x000fe200078e02ff */
[----:B------:R-:W-:Y:S01]  /*76b0*/  SHF.L.U32 R87, R91, 0x8, RZ ;  /* 0x000000085b577819 */ /* 0x000fe200000006ff */
[----:B------:R-:W-:Y:S01]  /*76c0*/  IMAD R4, R0, R72, R4 ;  /* 0x0000004800047224 */ /* 0x000fe200078e0204 */
[----:B------:R-:W-:Y:S01]  /*76d0*/  MOV R0, R124 ;  /* 0x0000007c00007202 */ /* 0x000fe20000000f00 */
[----:B------:R-:W-:Y:S01]  /*76e0*/  IMAD R60, R70, R65, RZ ;  /* 0x00000041463c7224 */ /* 0x000fe200078e02ff */
[----:B------:R-:W-:Y:S01]  /*76f0*/  I2IP.S8.S32.SAT R65, R9, R8, R11 ;  /* 0x0000000809417239 */ /* 0x000fe2000000140b */
[-C--:B------:R-:W-:Y:S01]  /*7700*/  IMAD R5, R2, R72.reuse, R5 ;  /* 0x0000004802057224 */ /* 0x080fe200078e0205 */
[----:B------:R-:W-:Y:S01]  /*7710*/  SHF.R.S32.HI R8, RZ, 0x18, R123 ;  /* 0x00000018ff087819 */ /* 0x000fe2000001147b */
[----:B------:R-:W-:Y:S01]  /*7720*/  IMAD R16, R70, R21, RZ ;  /* 0x0000001546107224 */ /* 0x000fe200078e02ff */
[----:B------:R-:W-:Y:S01]  /*7730*/  SHF.R.S32.HI R2, RZ, 0x18, R120 ;  /* 0x00000018ff027819 */ /* 0x000fe20000011478 */
[----:B------:R-:W-:Y:S01]  /*7740*/  IMAD R6, R78, R72, R6 ;  /* 0x000000484e067224 */ /* 0x000fe200078e0206 */
[----:B------:R-:W-:Y:S01]  /*7750*/  SHF.R.S32.HI R9, RZ, 0x18, R122 ;  /* 0x00000018ff097819 */ /* 0x000fe2000001147a */
[----:B------:R-:W-:Y:S01]  /*7760*/  IMAD R17, R70, R22, RZ ;  /* 0x0000001646117224 */ /* 0x000fe200078e02ff */
[----:B------:R-:W-:Y:S01]  /*7770*/  IADD3 R68, PT, PT, R68, 0x1, RZ ;  /* 0x0000000144447810 */ /* 0x000fe20007ffe0ff */
[-C--:B------:R-:W-:Y:S01]  /*7780*/  IMAD R7, R0, R72.reuse, R7 ;  /* 0x0000004800077224 */ /* 0x080fe200078e0207 */
[----:B------:R-:W-:Y:S01]  /*7790*/  I2IP.S8.S32.SAT R5, R6, R5, RZ ;  /* 0x0000000506057239 */ /* 0x000fe200000014ff */
[----:B------:R-:W-:Y:S01]  /*77a0*/  IMAD R18, R70, R23, RZ ;  /* 0x0000001746127224 */ /* 0x000fe200078e02ff */
[----:B------:R-:W-:Y:S01]  /*77b0*/  MOV R0, R121 ;  /* 0x0000007900007202 */ /* 0x000fe20000000f00 */
[-C--:B------:R-:W-:Y:S01]  /*77c0*/  IMAD R16, R8, R72.reuse, R16 ;  /* 0x0000004808107224 */ /* 0x080fe200078e0210 */
[----:B------:R-:W-:Y:S01]  /*77d0*/  SHF.R.S32.HI R8, RZ, 0x18, R119 ;  /* 0x00000018ff087819 */ /* 0x000fe20000011477 */
[-C--:B------:R-:W-:Y:S02]  /*77e0*/  IMAD R17, R9, R72.reuse, R17 ;  /* 0x0000004809117224 */ /* 0x080fe400078e0211 */
[----:B------:R-:W-:Y:S02]  /*77f0*/  IMAD R18, R79, R72, R18 ;  /* 0x000000484f127224 */ /* 0x000fe400078e0212 */
[----:B------:R-:W-:Y:S02]  /*7800*/  IMAD R21, R70, R26, RZ ;  /* 0x0000001a46157224 */ /* 0x000fe400078e02ff */
[----:B------:R-:W-:Y:S01]  /*7810*/  IMAD R19, R0, R72, R19 ;  /* 0x0000004800137224 */ /* 0x000fe200078e0213 */
[----:B------:R-:W-:Y:S01]  /*7820*/  I2IP.S8.S32.SAT R17, R18, R17, RZ ;  /* 0x0000001112117239 */ /* 0x000fe200000014ff */
[----:B------:R-:W-:Y:S01]  /*7830*/  IMAD R22, R70, R27, RZ ;  /* 0x0000001b46167224 */ /* 0x000fe200078e02ff */
[----:B------:R-:W-:Y:S01]  /*7840*/  MOV R0, R118 ;  /* 0x0000007600007202 */ /* 0x000fe20000000f00 */
[----:B------:R-:W-:Y:S01]  /*7850*/  IMAD R20, R2, R72, R20 ;  /* 0x0000004802147224 */ /* 0x000fe200078e0214 */
[----:B------:R-:W-:Y:S01]  /*7860*/  I2IP.S8.S32.SAT R16, R16, R7, R17 ;  /* 0x0000000710107239 */ /* 0x000fe20000001411 */
[----:B------:R-:W-:Y:S01]  /*7870*/  IMAD R23, R70, R28, RZ ;  /* 0x0000001c46177224 */ /* 0x000fe200078e02ff */
[----:B------:R-:W-:Y:S01]  /*7880*/  SHF.R.S32.HI R2, RZ, 0x18, R117 ;  /* 0x00000018ff027819 */ /* 0x000fe20000011475 */
[----:B------:R-:W-:Y:S02]  /*7890*/  IMAD R21, R8, R72, R21 ;  /* 0x0000004808157224 */ /* 0x000fe400078e0215 */
[----:B------:R-:W-:Y:S02]  /*78a0*/  IMAD R27, R70, R32, RZ ;  /* 0x00000020461b7224 */ /* 0x000fe400078e02ff */
[----:B------:R-:W-:Y:S02]  /*78b0*/  IMAD R22, R80, R72, R22 ;  /* 0x0000004850167224 */ /* 0x000fe400078e0216 */
[C---:B------:R-:W-:Y:S02]  /*78c0*/  IMAD R32, R70.reuse, R37, RZ ;  /* 0x0000002546207224 */ /* 0x040fe400078e02ff */
[----:B------:R-:W-:Y:S01]  /*78d0*/  IMAD R37, R70, R42, RZ ;  /* 0x0000002a46257224 */ /* 0x000fe200078e02ff */
[----:B------:R-:W-:Y:S01]  /*78e0*/  I2IP.S8.S32.SAT R17, R22, R21, RZ ;  /* 0x0000001516117239 */ /* 0x000fe200000014ff */
[----:B------:R-:W-:Y:S01]  /*78f0*/  IMAD R23, R0, R72, R23 ;  /* 0x0000004800177224 */ /* 0x000fe200078e0217 */
[----:B------:R-:W-:Y:S01]  /*7900*/  SHF.R.S32.HI R0, RZ, 0x18, R116 ;  /* 0x00000018ff007819 */ /* 0x000fe20000011474 */
[----:B------:R-:W-:Y:S01]  /*7910*/  IMAD R42, R70, R47, RZ ;  /* 0x0000002f462a7224 */ /* 0x000fe200078e02ff */
[----:B------:R-:W-:Y:S01]  /*7920*/  I2IP.S8.S32.SAT R17, R20, R19, R17 ;  /* 0x0000001314117239 */ /* 0x000fe20000001411 */
[C---:B------:R-:W-:Y:S02]  /*7930*/  IMAD R47, R70.reuse, R52, RZ ;  /* 0x00000034462f7224 */ /* 0x040fe400078e02ff */
[C---:B------:R-:W-:Y:S02]  /*7940*/  IMAD R52, R70.reuse, R57, RZ ;  /* 0x0000003946347224 */ /* 0x040fe400078e02ff */
[C---:B------:R-:W-:Y:S02]  /*7950*/  IMAD R26, R70.reuse, R31, RZ ;  /* 0x0000001f461a7224 */ /* 0x040fe400078e02ff */
[----:B------:R-:W-:Y:S02]  /*7960*/  IMAD R57, R70, R62, RZ ;  /* 0x0000003e46397224 */ /* 0x000fe400078e02ff */
[-C--:B------:R-:W-:Y:S01]  /*7970*/  IMAD R24, R2, R72.reuse, R24 ;  /* 0x0000004802187224 */ /* 0x080fe200078e0218 */
[----:B------:R-:W-:Y:S01]  /*7980*/  MOV R2, R115 ;  /* 0x0000007300027202 */ /* 0x000fe20000000f00 */
[----:B------:R-:W-:Y:S01]  /*7990*/  IMAD R62, R70, R67, RZ ;  /* 0x00000043463e7224 */ /* 0x000fe200078e02ff */
[----:B------:R-:W-:Y:S01]  /*79a0*/  I2IP.S8.S32.SAT R67, R4, R3, R5 ;  /* 0x0000000304437239 */ /* 0x000fe20000001405 */
[-C--:B------:R-:W-:Y:S01]  /*79b0*/  IMAD R25, R0, R72.reuse, R25 ;  /* 0x0000004800197224 */ /* 0x080fe200078e0219 */
[----:B------:R-:W-:Y:S01]  /*79c0*/  SHF.R.S32.HI R3, RZ, 0x18, R114 ;  /* 0x00000018ff037819 */ /* 0x000fe20000011472 */
[----:B------:R-:W-:Y:S01]  /*79d0*/  IMAD R28, R70, R33, RZ ;  /* 0x00000021461c7224 */ /* 0x000fe200078e02ff */
[----:B------:R-:W-:Y:S01]  /*79e0*/  SHF.R.S32.HI R4, RZ, 0x18, R113 ;  /* 0x00000018ff047819 */ /* 0x000fe20000011471 */
[-C--:B------:R-:W-:Y:S02]  /*79f0*/  IMAD R26, R81, R72.reuse, R26 ;  /* 0x00000048511a7224 */ /* 0x080fe400078e021a */
[-C--:B------:R-:W-:Y:S01]  /*7a00*/  IMAD R27, R2, R72.reuse, R27 ;  /* 0x00000048021b7224 */ /* 0x080fe200078e021b */
[----:B------:R-:W-:Y:S01]  /*7a10*/  SHF.R.S32.HI R2, RZ, 0x18, R111 ;  /* 0x00000018ff027819 */ /* 0x000fe2000001146f */
[----:B------:R-:W-:Y:S01]  /*7a20*/  IMAD R28, R3, R72, R28 ;  /* 0x00000048031c7224 */ /* 0x000fe200078e021c */
[----:B------:R-:W-:Y:S01]  /*7a30*/  I2IP.S8.S32.SAT R18, R26, R25, RZ ;  /* 0x000000191a127239 */ /* 0x000fe200000014ff */
[----:B------:R-:W-:Y:S01]  /*7a40*/  IMAD R31, R70, R36, RZ ;  /* 0x00000024461f7224 */ /* 0x000fe200078e02ff */
[----:B------:R-:W-:Y:S01]  /*7a50*/  SHF.R.S32.HI R3, RZ, 0x18, R108 ;  /* 0x00000018ff037819 */ /* 0x000fe2000001146c */
[-C--:B------:R-:W-:Y:S01]  /*7a60*/  IMAD R29, R4, R72.reuse, R29 ;  /* 0x00000048041d7224 */ /* 0x080fe200078e021d */
[----:B------:R-:W-:Y:S01]  /*7a70*/  I2IP.S8.S32.SAT R18, R24, R23, R18 ;  /* 0x0000001718127239 */ /* 0x000fe20000001412 */
[----:B------:R-:W-:Y:S01]  /*7a80*/  IMAD.MOV.U32 R0, RZ, RZ, R112 ;  /* 0x000000ffff007224 */ /* 0x000fe200078e0070 */
[----:B------:R-:W-:Y:S01]  /*7a90*/  SHF.R.S32.HI R4, RZ, 0x18, R107 ;  /* 0x00000018ff047819 */ /* 0x000fe2000001146b */
[-C--:B------:R-:W-:Y:S02]  /*7aa0*/  IMAD R30, R82, R72.reuse, R30 ;  /* 0x00000048521e7224 */ /* 0x080fe400078e021e */
[----:B------:R-:W-:Y:S01]  /*7ab0*/  IMAD R31, R0, R72, R31 ;  /* 0x00000048001f7224 */ /* 0x000fe200078e021f */
[----:B------:R-:W-:Y:S01]  /*7ac0*/  SHF.R.S32.HI R0, RZ, 0x18, R110 ;  /* 0x00000018ff007819 */ /* 0x000fe2000001146e */
[----:B------:R-:W-:Y:S01]  /*7ad0*/  IMAD R33, R70, R38, RZ ;  /* 0x0000002646217224 */ /* 0x000fe200078e02ff */
[----:B------:R-:W-:Y:S01]  /*7ae0*/  I2IP.S8.S32.SAT R19, R30, R29, RZ ;  /* 0x0000001d1e137239 */ /* 0x000fe200000014ff */
[-C--:B------:R-:W-:Y:S01]  /*7af0*/  IMAD R32, R2, R72.reuse, R32 ;  /* 0x0000004802207224 */ /* 0x080fe200078e0220 */
[----:B------:R-:W-:Y:S01]  /*7b00*/  MOV R2, R109 ;  /* 0x0000006d00027202 */ /* 0x000fe20000000f00 */
[----:B------:R-:W-:Y:S01]  /*7b10*/  IMAD R33, R0, R72, R33 ;  /* 0x0000004800217224 */ /* 0x000fe200078e0221 */
[----:B------:R-:W-:Y:S01]  /*7b20*/  I2IP.S8.S32.SAT R19, R28, R27, R19 ;  /* 0x0000001b1c137239 */ /* 0x000fe20000001413 */
[----:B------:R-:W-:Y:S01]  /*7b30*/  IMAD R36, R70, R41, RZ ;  /* 0x0000002946247224 */ /* 0x000fe200078e02ff */
[----:B------:R-:W-:Y:S01]  /*7b40*/  MOV R0, R106 ;  /* 0x0000006a00007202 */ /* 0x000fe20000000f00 */
[-C--:B------:R-:W-:Y:S02]  /*7b50*/  IMAD R34, R83, R72.reuse, R34 ;  /* 0x0000004853227224 */ /* 0x080fe400078e0222 */
[-C--:B------:R-:W-:Y:S01]  /*7b60*/  IMAD R35, R2, R72.reuse, R35 ;  /* 0x0000004802237224 */ /* 0x080fe200078e0223 */
[----:B------:R-:W-:Y:S01]  /*7b70*/  SHF.R.S32.HI R2, RZ, 0x18, R104 ;  /* 0x00000018ff027819 */ /* 0x000fe20000011468 */
[----:B------:R-:W-:Y:S01]  /*7b80*/  IMAD R38, R70, R43, RZ ;  /* 0x0000002b46267224 */ /* 0x000fe200078e02ff */
[----:B------:R-:W-:Y:S01]  /*7b90*/  I2IP.S8.S32.SAT R33, R34, R33, RZ ;  /* 0x0000002122217239 */ /* 0x000fe200000014ff */
[-C--:B------:R-:W-:Y:S01]  /*7ba0*/  IMAD R36, R3, R72.reuse, R36 ;  /* 0x0000004803247224 */ /* 0x080fe200078e0224 */
[----:B------:R-:W-:Y:S01]  /*7bb0*/  SHF.R.S32.HI R3, RZ, 0x18, R99 ;  /* 0x00000018ff037819 */ /* 0x000fe20000011463 */
[-C--:B------:R-:W-:Y:S01]  /*7bc0*/  IMAD R37, R4, R72.reuse, R37 ;  /* 0x0000004804257224 */ /* 0x080fe200078e0225 */
[----:B------:R-:W-:Y:S01]  /*7bd0*/  I2IP.S8.S32.SAT R32, R32, R31, R33 ;  /* 0x0000001f20207239 */ /* 0x000fe20000001421 */
[-C--:B------:R-:W-:Y:S01]  /*7be0*/  IMAD R38, R84, R72.reuse, R38 ;  /* 0x0000004854267224 */ /* 0x080fe200078e0226 */
[----:B------:R-:W-:Y:S01]  /*7bf0*/  SHF.R.S32.HI R4, RZ, 0x18, R98 ;  /* 0x00000018ff047819 */ /* 0x000fe20000011462 */
[----:B------:R-:W-:Y:S01]  /*7c00*/  IMAD R39, R0, R72, R39 ;  /* 0x0000004800277224 */ /* 0x000fe200078e0227 */
[----:B------:R-:W-:Y:S01]  /*7c10*/  SHF.R.S32.HI R0, RZ, 0x18, R101 ;  /* 0x00000018ff007819 */ /* 0x000fe20000011465 */
[----:B------:R-:W-:Y:S01]  /*7c20*/  IMAD R41, R70, R46, RZ ;  /* 0x0000002e46297224 */ /* 0x000fe200078e02ff */
[----:B------:R-:W-:Y:S01]  /*7c30*/  I2IP.S8.S32.SAT R37, R38, R37, RZ ;  /* 0x0000002526257239 */ /* 0x000fe200000014ff */
[----:B------:R-:W-:Y:S01]  /*7c40*/  IMAD R40, R2, R72, R40 ;  /* 0x0000004802287224 */ /* 0x000fe200078e0228 */
[----:B------:R-:W-:Y:S01]  /*7c50*/  MOV R2, R100 ;  /* 0x0000006400027202 */ /* 0x000fe20000000f00 */
[----:B------:R-:W-:Y:S01]  /*7c60*/  IMAD R43, R70, R48, RZ ;  /* 0x00000030462b7224 */ /* 0x000fe200078e02ff */
[----:B------:R-:W-:Y:S01]  /*7c70*/  I2IP.S8.S32.SAT R33, R36, R35, R37 ;  /* 0x0000002324217239 */ /* 0x000fe20000001425 */
[-C--:B------:R-:W-:Y:S01]  /*7c80*/  IMAD R41, R0, R72.reuse, R41 ;  /* 0x0000004800297224 */ /* 0x080fe200078e0229 */
        /* <DEDUP_REMOVED lines=10> */
[----:B------:R-:W-:Y:S01]  /*7d30*/  IMAD R48, R70, R53, RZ ;  /* 0x0000003546307224 */ /* 0x000fe200078e02ff */
[----:B------:R-:W-:Y:S01]  /*7d40*/  SHF.R.S32.HI R4, RZ, 0x18, R87 ;  /* 0x00000018ff047819 */ /* 0x000fe20000011457 */
[-C--:B------:R-:W-:Y:S02]  /*7d50*/  IMAD R46, R86, R72.reuse, R46 ;  /* 0x00000048562e7224 */ /* 0x080fe400078e022e */
[-C--:B------:R-:W-:Y:S02]  /*7d60*/  IMAD R47, R0, R72.reuse, R47 ;  /* 0x00000048002f7224 */ /* 0x080fe400078e022f */
[----:B------:R-:W-:Y:S01]  /*7d70*/  IMAD R48, R2, R72, R48 ;  /* 0x0000004802307224 */ /* 0x000fe200078e0230 */
[----:B------:R-:W-:Y:S01]  /*7d80*/  SHF.R.S32.HI R2, RZ, 0x18, R96 ;  /* 0x00000018ff027819 */ /* 0x000fe20000011460 */
[----:B------:R-:W-:Y:S01]  /*7d90*/  IMAD R51, R70, R56, RZ ;  /* 0x0000003846337224 */ /* 0x000fe200078e02ff */
[----:B------:R-:W-:Y:S01]  /*7da0*/  I2IP.S8.S32.SAT R35, R46, R45, RZ ;  /* 0x0000002d2e237239 */ /* 0x000fe200000014ff */
[-C--:B------:R-:W-:Y:S01]  /*7db0*/  IMAD R49, R3, R72.reuse, R49 ;  /* 0x0000004803317224 */ /* 0x080fe200078e0231 */
[----:B------:R-:W-:Y:S01]  /*7dc0*/  SHF.R.S32.HI R3, RZ, 0x18, R95 ;  /* 0x00000018ff037819 */ /* 0x000fe2000001145f */
[----:B------:R-:W-:Y:S01]  /*7dd0*/  IMAD.MOV.U32 R0, RZ, RZ, R97 ;  /* 0x000000ffff007224 */ /* 0x000fe200078e0061 */
[----:B------:R-:W-:Y:S01]  /*7de0*/  I2IP.S8.S32.SAT R35, R44, R43, R35 ;  /* 0x0000002b2c237239 */ /* 0x000fe20000001423 */
[-C--:B------:R-:W-:Y:S02]  /*7df0*/  IMAD R50, R71, R72.reuse, R50 ;  /* 0x0000004847327224 */ /* 0x080fe400078e0232 */
[----:B------:R-:W-:Y:S01]  /*7e00*/  IMAD R51, R0, R72, R51 ;  /* 0x0000004800337224 */ /* 0x000fe200078e0233 */
[----:B------:R-:W-:Y:S01]  /*7e10*/  MOV R0, R94 ;  /* 0x0000005e00007202 */ /* 0x000fe20000000f00 */
[----:B------:R-:W-:Y:S01]  /*7e20*/  IMAD R53, R70, R58, RZ ;  /* 0x0000003a46357224 */ /* 0x000fe200078e02ff */
[----:B------:R-:W-:Y:S01]  /*7e30*/  I2IP.S8.S32.SAT R49, R50, R49, RZ ;  /* 0x0000003132317239 */ /* 0x000fe200000014ff */
[-C--:B------:R-:W-:Y:S01]  /*7e40*/  IMAD R52, R2, R72.reuse, R52 ;  /* 0x0000004802347224 */ /* 0x080fe200078e0234 */
[----:B------:R-:W-:Y:S01]  /*7e50*/  SHF.R.S32.HI R2, RZ, 0x18, R93 ;  /* 0x00000018ff027819 */ /* 0x000fe2000001145d */
[-C--:B------:R-:W-:Y:S01]  /*7e60*/  IMAD R53, R3, R72.reuse, R53 ;  /* 0x0000004803357224 */ /* 0x080fe200078e0235 */
[----:B------:R-:W-:Y:S01]  /*7e70*/  SHF.R.S32.HI R3, RZ, 0x18, R88 ;  /* 0x00000018ff037819 */ /* 0x000fe20000011458 */
[----:B------:R-:W-:Y:S01]  /*7e80*/  IMAD R54, R73, R72, R54 ;  /* 0x0000004849367224 */ /* 0x000fe200078e0236 */
[----:B------:R-:W-:Y:S01]  /*7e90*/  I2IP.S8.S32.SAT R48, R48, R47, R49 ;  /* 0x0000002f30307239 */ /* 0x000fe20000001431 */
[C---:B------:R-:W-:Y:S02]  /*7ea0*/  IMAD R56, R70.reuse, R61, RZ ;  /* 0x0000003d46387224 */ /* 0x040fe400078e02ff */
[----:B------:R-:W-:Y:S01]  /*7eb0*/  IMAD R61, R70, R66, RZ ;  /* 0x00000042463d7224 */ /* 0x000fe200078e02ff */
[----:B------:R-:W-:Y:S01]  /*7ec0*/  I2IP.S8.S32.SAT R66, R13, R12, R14 ;  /* 0x0000000c0d427239 */ /* 0x000fe2000000140e */
[-C--:B------:R-:W-:Y:S01]  /*7ed0*/  IMAD R55, R0, R72.reuse, R55 ;  /* 0x0000004800377224 */ /* 0x080fe200078e0237 */
[----:B------:R-:W-:Y:S01]  /*7ee0*/  SHF.R.S32.HI R0, RZ, 0x18, R92 ;  /* 0x00000018ff007819 */ /* 0x000fe2000001145c */
[-C--:B------:R-:W-:Y:S01]  /*7ef0*/  IMAD R56, R2, R72.reuse, R56 ;  /* 0x0000004802387224 */ /* 0x080fe200078e0238 */
[----:B------:R-:W-:Y:S01]  /*7f00*/  MOV R2, R89 ;  /* 0x0000005900027202 */ /* 0x000fe20000000f00 */
[----:B------:R1:W-:Y:S01]  /*7f10*/  STS.128 [R146+UR44+0x2400], R64 ;  /* 0x0024004092007988 */ /* 0x0003e20008000c2c */
[----:B------:R-:W-:Y:S01]  /*7f20*/  IMAD R58, R70, R63, RZ ;  /* 0x0000003f463a7224 */ /* 0x000fe200078e02ff */
[----:B------:R-:W-:Y:S01]  /*7f30*/  I2IP.S8.S32.SAT R49, R54, R53, RZ ;  /* 0x0000003536317239 */ /* 0x000fe200000014ff */
[-C--:B------:R-:W-:Y:S02]  /*7f40*/  IMAD R57, R0, R72.reuse, R57 ;  /* 0x0000004800397224 */ /* 0x080fe400078e0239 */
[-C--:B------:R-:W-:Y:S01]  /*7f50*/  IMAD R58, R74, R72.reuse, R58 ;  /* 0x000000484a3a7224 */ /* 0x080fe200078e023a */
[----:B------:R-:W-:Y:S01]  /*7f60*/  I2IP.S8.S32.SAT R49, R52, R51, R49 ;  /* 0x0000003334317239 */ /* 0x000fe20000001431 */
[-C--:B------:R-:W-:Y:S01]  /*7f70*/  IMAD R59, R2, R72.reuse, R59 ;  /* 0x00000048023b7224 */ /* 0x080fe200078e023b */
[----:B------:R1:W-:Y:S01]  /*7f80*/  STS.128 [R145+0x2400], R16 ;  /* 0x0024001091007388 */ /* 0x0003e20000000c00 */
[-C--:B------:R-:W-:Y:S01]  /*7f90*/  IMAD R60, R3, R72.reuse, R60 ;  /* 0x00000048033c7224 */ /* 0x080fe200078e023c */
[----:B------:R-:W-:Y:S01]  /*7fa0*/  I2IP.S8.S32.SAT R50, R58, R57, RZ ;  /* 0x000000393a327239 */ /* 0x000fe200000014ff */
[-C--:B------:R-:W-:Y:S02]  /*7fb0*/  IMAD R61, R4, R72.reuse, R61 ;  /* 0x00000048043d7224 */ /* 0x080fe400078e023d */
[----:B------:R-:W-:Y:S01]  /*7fc0*/  IMAD R62, R75, R72, R62 ;  /* 0x000000484b3e7224 */ /* 0x000fe200078e023e */
[----:B------:R-:W-:Y:S02]  /*7fd0*/  I2IP.S8.S32.SAT R50, R56, R55, R50 ;  /* 0x0000003738327239 */ /* 0x000fe40000001432 */
[----:B------:R1:W-:Y:S02]  /*7fe0*/  STS.128 [R144+0x2400], R32 ;  /* 0x0024002090007388 */ /* 0x0003e40000000c00 */
[----:B------:R-:W-:Y:S04]  /*7ff0*/  I2IP.S8.S32.SAT R61, R62, R61, RZ ;  /* 0x0000003d3e3d7239 */ /* 0x000fe800000014ff */
[----:B------:R-:W-:Y:S05]  /*8000*/  I2IP.S8.S32.SAT R51, R60, R59, R61 ;  /* 0x0000003b3c337239 */ /* 0x000fea000000143d */
[----:B------:R1:W-:Y:S01]  /*8010*/  STS.128 [R143+0x2400], R48 ;  /* 0x002400308f007388 */ /* 0x0003e20000000c00 */
[----:B------:R-:W-:Y:S01]  /*8020*/  @!PT LDS RZ, [RZ] ;  /* 0x00000000fffff984 */ /* 0x000fe20000000800 */
[----:B------:R-:W-:Y:S01]  /*8030*/  @!PT LDS RZ, [RZ] ;  /* 0x00000000fffff984 */ /* 0x000fe20000000800 */
[----:B------:R-:W-:Y:S01]  /*8040*/  @!PT LDS RZ, [RZ] ;  /* 0x00000000fffff984 */ /* 0x000fe20000000800 */
[----:B------:R-:W-:Y:S01]  /*8050*/  @!PT LDS RZ, [RZ] ;  /* 0x00000000fffff984 */ /* 0x000fe20000000800 */
[----:B------:R3:W-:Y:S07]  /*8060*/  MEMBAR.ALL.CTA ;  /* 0x0000000000007992 */ /* 0x0007ee0000008000 */
[----:B---3--:R-:W3:Y:S02]  /*8070*/  FENCE.VIEW.ASYNC.S ;  /* 0x00000000000073c6 */ /* 0x008ee40000000000 */
[----:B---3--:R-:W-:Y:S06]  /*8080*/  BAR.SYNC.DEFER_BLOCKING 0x1, 0x80 ;  /* 0x0042000000007b1d */ /* 0x008fec0000010000 */
[----:B------:R-:W-:Y:S05]  /*8090*/  @P0 BRA `(.L_x_128) ;  /* 0x0000000000300947 */ /* 0x000fea0003800000 */
[----:B------:R-:W-:Y:S02]  /*80a0*/  UIADD3 UR4, UPT, UPT, UR44, 0x2400, URZ ;  /* 0x000024002c047890 */ /* 0x000fe4000fffe0ff */
[----:B------:R-:W-:Y:S02]  /*80b0*/  USHF.L.U32 UR9, UR46, 0x6, URZ ;  /* 0x000000062e097899 */ /* 0x000fe400080006ff */
[----:B------:R-:W-:Y:S02]  /*80c0*/  USHF.L.U32 UR10, UR45, 0x7, URZ ;  /* 0x000000072d0a7899 */ /* 0x000fe400080006ff */
[----:B------:R-:W-:Y:S01]  /*80d0*/  MOV R154, UR4 ;  /* 0x00000004009a7c02 */ /* 0x000fe20008000f00 */
[----:B------:R-:W-:Y:S01]  /*80e0*/  UIADD3 UR4, UP0, UPT, UR62, 0x680, URZ ;  /* 0x000006803e047890 */ /* 0x000fe2000ff1e0ff */
[----:B------:R-:W-:Y:S02]  /*80f0*/  UMOV UR11, UR36 ;  /* 0x00000024000b7c82 */ /* 0x000fe40008000000 */
[----:B------:R-:W-:Y:S01]  /*8100*/  R2UR UR8, R154 ;  /* 0x000000009a0872ca */ /* 0x000fe200000e0000 */
[----:B------:R-:W-:Y:S11]  /*8110*/  UIADD3.X UR5, UPT, UPT, URZ, UR63, URZ, UP0, !UPT ;  /* 0x0000003fff057290 */ /* 0x000ff600087fe4ff */
[----:B------:R-:W-:Y:S01]  /*8120*/  @!UPT UIADD3 URZ, UPT, UPT, URZ, URZ, URZ ;  /* 0x000000fffffff290 */ /* 0x000fe2000fffe0ff */
[----:B------:R3:W-:Y:S01]  /*8130*/  UTMASTG.3D [UR8], [UR4] ;  /* 0x00000008040073b5 */ /* 0x0007e20008010000 */
[----:B------:R0:W-:Y:S01]  /*8140*/  UTMACMDFLUSH ;  /* 0x00000000000079b7 */ /* 0x0001e20000000000 */
[----:B---3--:R-:W-:Y:S04]  /*8150*/  DEPBAR.LE SB0, 0x0 ;  /* 0x000080000000791a */ /* 0x008fe80000000000 */
.L_x_128:
[----:B------:R-:W-:Y:S05]  /*8160*/  BSYNC.RECONVERGENT B0 ;  /* 0x0000000000007941 */ /* 0x000fea0003800200 */
.L_x_127:
[----:B------:R-:W-:Y:S01]  /*8170*/  BAR.SYNC.DEFER_BLOCKING 0x1, 0x80 ;  /* 0x0042000000007b1d */ /* 0x000fe20000010000 */
[----:B------:R-:W-:Y:S01]  /*8180*/  ISETP.NE.AND P0, PT, R150, 0x2, PT ;  /* 0x000000029600780c */ /* 0x000fe20003f05270 */
[----:B------:R-:W-:Y:S01]  /*8190*/  UISETP.NE.AND UP0, UPT, UR47, URZ, UPT ;  /* 0x000000ff2f00728c */ /* 0x000fe2000bf05270 */
[----:B------:R-:W-:Y:S01]  /*81a0*/  ISETP.NE.AND P1, PT, R68, 0x4, PT ;  /* 0x000000044400780c */ /* 0x000fe20003f25270 */
[----:B------:R-:W-:Y:S01]  /*81b0*/  UIADD3 UR46, UPT, UPT, UR37, UR60, URZ ;  /* 0x0000003c252e7290 */ /* 0x000fe2000fffe0ff */
[----:B------:R-:W-:Y:S01]  /*81c0*/  SEL R2, RZ, 0x1, P0 ;  /* 0x00000001ff027807 */ /* 0x000fe20000000000 */
[----:B------:R-:W-:Y:S01]  /*81d0*/  UIADD3 UR45, UPT, UPT, UR38, UR57, URZ ;  /* 0x00000039262d7290 */ /* 0x000fe2000fffe0ff */
[----:B------:R-:W-:Y:S02]  /*81e0*/  SEL R0, RZ, 0x1, P1 ;  /* 0x00000001ff007807 */ /* 0x000fe40000800000 */
[----:B------:R-:W-:Y:S02]  /*81f0*/  LOP3.LUT R152, R152, R2, RZ, 0x3c, !PT ;  /* 0x0000000298987212 */ /* 0x000fe400078e3cff */
[----:B------:R-:W-:Y:S02]  /*8200*/  LOP3.LUT R153, R153, R0, RZ, 0x3c, !PT ;  /* 0x0000000099997212 */ /* 0x000fe400078e3cff */
[----:B------:R-:W-:Y:S02]  /*8210*/  SEL R150, R150, RZ, P0 ;  /* 0x000000ff96967207 */ /* 0x000fe40000000000 */
[----:B------:R-:W-:Y:S01]  /*8220*/  SEL R68, R68, RZ, P1 ;  /* 0x000000ff44447207 */ /* 0x000fe20000800000 */
[----:B------:R-:W-:Y:S01]  /*8230*/  UMOV UR36, UR54 ;  /* 0x0000003600247c82 */ /* 0x000fe20008000000 */
[----:B------:R-:W-:Y:S05]  /*8240*/  BRA.U UP0, `(.L_x_129) ;  /* 0xffffffd900e07547 */ /* 0x000fea000b83ffff */
[----:B------:R-:W-:Y:S05]  /*8250*/  EXIT ;  /* 0x000000000000794d */ /* 0x000fea0003800000 */
.L_x_25:
[----:B---3--:R3:W4:Y:S02]  /*8260*/  SYNCS.PHASECHK.TRANS64.TRYWAIT P0, [R0+URZ+0x1d0], R2 ;  /* 0x0001d002000075a7 */ /* 0x00872400080011ff */
[----:B----4-:R-:W-:Y:S05]  /*8270*/  @!P0 NANOSLEEP.SYNCS 0x989680 ;  /* 0x009896800000895d */ /* 0x010fea0003900000 */
[----:B------:R-:W4:Y:S02]  /*8280*/  @!P0 SYNCS.PHASECHK.TRANS64 P0, [R0+URZ+0x1d0], R2 ;  /* 0x0001d002000085a7 */ /* 0x000f2400080010ff */
[----:B----4-:R-:W-:Y:S05]  /*8290*/  @!P0 BRA `(.L_x_25) ;  /* 0xfffffffc00f08947 */ /* 0x010fea000383ffff */
[----:B------:R-:W-:Y:S05]  /*82a0*/  BRA `(.L_x_130) ;  /* 0xffffff98006c7947 */ /* 0x000fea000383ffff */
.L_x_28:
[----:B--2---:R-:W-:-:S07]  /*82b0*/  MOV R0, UR33 ;  /* 0x0000002100007c02 */ /* 0x004fce0008000f00 */
.L_x_131:
[----:B--2---:R2:W3:Y:S02]  /*82c0*/  SYNCS.PHASECHK.TRANS64.TRYWAIT P0, [R0+URZ+0xa0], R3 ;  /* 0x0000a003000075a7 */ /* 0x0044e400080011ff */
[----:B---3--:R-:W-:Y:S05]  /*82d0*/  @!P0 NANOSLEEP.SYNCS 0x989680 ;  /* 0x009896800000895d */ /* 0x008fea0003900000 */
[----:B------:R-:W3:Y:S02]  /*82e0*/  @!P0 SYNCS.PHASECHK.TRANS64 P0, [R0+URZ+0xa0], R3 ;  /* 0x0000a003000085a7 */ /* 0x000ee400080010ff */
[----:B---3--:R-:W-:Y:S05]  /*82f0*/  @!P0 BRA `(.L_x_131) ;  /* 0xfffffffc00f08947 */ /* 0x008fea000383ffff */
[----:B------:R-:W-:Y:S05]  /*8300*/  BRA `(.L_x_27) ;  /* 0xffffff9800c47947 */ /* 0x000fea000383ffff */
.L_x_35:
[----:B-1----:R-:W-:-:S07]  /*8310*/  MOV R0, UR17 ;  /* 0x0000001100007c02 */ /* 0x002fce0008000f00 */
.L_x_132:
[----:B-1----:R1:W2:Y:S02]  /*8320*/  SYNCS.PHASECHK.TRANS64.TRYWAIT P0, [R0+URZ+0xa0], R3 ;  /* 0x0000a003000075a7 */ /* 0x0022a400080011ff */
[----:B--2---:R-:W-:Y:S05]  /*8330*/  @!P0 NANOSLEEP.SYNCS 0x989680 ;  /* 0x009896800000895d */ /* 0x004fea0003900000 */
[----:B------:R-:W2:Y:S02]  /*8340*/  @!P0 SYNCS.PHASECHK.TRANS64 P0, [R0+URZ+0xa0], R3 ;  /* 0x0000a003000085a7 */ /* 0x000ea400080010ff */
[----:B--2---:R-:W-:Y:S05]  /*8350*/  @!P0 BRA `(.L_x_132) ;  /* 0xfffffffc00f08947 */ /* 0x004fea000383ffff */
[----:B------:R-:W-:Y:S05]  /*8360*/  BRA `(.L_x_34) ;  /* 0xffffff9c00847947 */ /* 0x000fea000383ffff */
.L_x_40:
[----:B-1----:R1:W2:Y:S02]  /*8370*/  SYNCS.PHASECHK.TRANS64.TRYWAIT P0, [R3+URZ+0x160], R0 ;  /* 0x00016000030075a7 */ /* 0x0022a400080011ff */
[----:B--2---:R-:W-:Y:S05]  /*8380*/  @!P0 NANOSLEEP.SYNCS 0x989680 ;  /* 0x009896800000895d */ /* 0x004fea0003900000 */
[----:B------:R-:W2:Y:S02]  /*8390*/  @!P0 SYNCS.PHASECHK.TRANS64 P0, [R3+URZ+0x160], R0 ;  /* 0x00016000030085a7 */ /* 0x000ea400080010ff */
[----:B--2---:R-:W-:Y:S05]  /*83a0*/  @!P0 BRA `(.L_x_40) ;  /* 0xfffffffc00f08947 */ /* 0x004fea000383ffff */
[----:B------:R-:W-:Y:S05]  /*83b0*/  BRA `(.L_x_133) ;  /* 0xffffffa0002c7947 */ /* 0x000fea000383ffff */
.L_x_44:
[----:B------:R-:W-:-:S07]  /*83c0*/  MOV R0, UR4 ;  /* 0x0000000400007c02 */ /* 0x000fce0008000f00 */
.L_x_134:
[----:B-1----:R1:W2:Y:S02]  /*83d0*/  SYNCS.PHASECHK.TRANS64.TRYWAIT P0, [R0+URZ], R2 ;  /* 0x00000002000075a7 */ /* 0x0022a400080011ff */
[----:B--2---:R-:W-:Y:S05]  /*83e0*/  @!P0 NANOSLEEP.SYNCS 0x989680 ;  /* 0x009896800000895d */ /* 0x004fea0003900000 */
[----:B------:R-:W2:Y:S02]  /*83f0*/  @!P0 SYNCS.PHASECHK.TRANS64 P0, [R0+URZ], R2 ;  /* 0x00000002000085a7 */ /* 0x000ea400080010ff */
[----:B--2---:R-:W-:Y:S05]  /*8400*/  @!P0 BRA `(.L_x_134) ;  /* 0xfffffffc00f08947 */ /* 0x004fea000383ffff */
[----:B------:R-:W-:Y:S05]  /*8410*/  BRA `(.L_x_135) ;  /* 0xffffffa400d07947 */ /* 0x000fea000383ffff */
.L_x_45:
[----:B------:R-:W-:-:S07]  /*8420*/  MOV R0, UR5 ;  /* 0x0000000500007c02 */ /* 0x000fce0008000f00 */
.L_x_136:
[----:B-1----:R1:W2:Y:S02]  /*8430*/  SYNCS.PHASECHK.TRANS64.TRYWAIT P0, [R0+URZ], R3 ;  /* 0x00000003000075a7 */ /* 0x0022a400080011ff */
[----:B--2---:R-:W-:Y:S05]  /*8440*/  @!P0 NANOSLEEP.SYNCS 0x989680 ;  /* 0x009896800000895d */ /* 0x004fea0003900000 */
[----:B------:R-:W2:Y:S02]  /*8450*/  @!P0 SYNCS.PHASECHK.TRANS64 P0, [R0+URZ], R3 ;  /* 0x00000003000085a7 */ /* 0x000ea400080010ff */
[----:B--2---:R-:W-:Y:S05]  /*8460*/  @!P0 BRA `(.L_x_136) ;  /* 0xfffffffc00f08947 */ /* 0x004fea000383ffff */
[----:B------:R-:W-:Y:S05]  /*8470*/  BRA `(.L_x_137) ;  /* 0xffffffa400dc7947 */ /* 0x000fea000383ffff */
.L_x_46:
[----:B------:R-:W-:-:S07]  /*8480*/  MOV R0, UR5 ;  /* 0x0000000500007c02 */ /* 0x000fce0008000f00 */
.L_x_138:
[----:B-1----:R1:W2:Y:S02]  /*8490*/  SYNCS.PHASECHK.TRANS64.TRYWAIT P0, [R0+URZ], R3 ;  /* 0x00000003000075a7 */ /* 0x0022a400080011ff */
[----:B--2---:R-:W-:Y:S05]  /*84a0*/  @!P0 NANOSLEEP.SYNCS 0x989680 ;  /* 0x009896800000895d */ /* 0x004fea0003900000 */
[----:B------:R-:W2:Y:S02]  /*84b0*/  @!P0 SYNCS.PHASECHK.TRANS64 P0, [R0+URZ], R3 ;  /* 0x00000003000085a7 */ /* 0x000ea400080010ff */
[----:B--2---:R-:W-:Y:S05]  /*84c0*/  @!P0 BRA `(.L_x_138) ;  /* 0xfffffffc00f08947 */ /* 0x004fea000383ffff */
[----:B------:R-:W-:Y:S05]  /*84d0*/  BRA `(.L_x_139) ;  /* 0xffffffa400e87947 */ /* 0x000fea000383ffff */
.L_x_47:
[----:B------:R-:W-:-:S07]  /*84e0*/  MOV R0, UR5 ;  /* 0x0000000500007c02 */ /* 0x000fce0008000f00 */
.L_x_140:
[----:B-1----:R1:W2:Y:S02]  /*84f0*/  SYNCS.PHASECHK.TRANS64.TRYWAIT P0, [R0+URZ], R3 ;  /* 0x00000003000075a7 */ /* 0x0022a400080011ff */
[----:B--2---:R-:W-:Y:S05]  /*8500*/  @!P0 NANOSLEEP.SYNCS 0x989680 ;  /* 0x009896800000895d */ /* 0x004fea0003900000 */
[----:B------:R-:W2:Y:S02]  /*8510*/  @!P0 SYNCS.PHASECHK.TRANS64 P0, [R0+URZ], R3 ;  /* 0x00000003000085a7 */ /* 0x000ea400080010ff */
[----:B--2---:R-:W-:Y:S05]  /*8520*/  @!P0 BRA `(.L_x_140) ;  /* 0xfffffffc00f08947 */ /* 0x004fea000383ffff */
[----:B------:R-:W-:Y:S05]  /*8530*/  BRA `(.L_x_141) ;  /* 0xffffffa400f47947 */ /* 0x000fea000383ffff */
.L_x_48:
[----:B------:R-:W-:-:S07]  /*8540*/  MOV R0, UR5 ;  /* 0x0000000500007c02 */ /* 0x000fce0008000f00 */
.L_x_142:
[----:B-1----:R1:W2:Y:S02]  /*8550*/  SYNCS.PHASECHK.TRANS64.TRYWAIT P0, [R0+URZ], R3 ;  /* 0x00000003000075a7 */ /* 0x0022a400080011ff */
[----:B--2---:R-:W-:Y:S05]  /*8560*/  @!P0 NANOSLEEP.SYNCS 0x989680 ;  /* 0x009896800000895d */ /* 0x004fea0003900000 */
[----:B------:R-:W2:Y:S02]  /*8570*/  @!P0 SYNCS.PHASECHK.TRANS64 P0, [R0+URZ], R3 ;  /* 0x00000003000085a7 */ /* 0x000ea400080010ff */
[----:B--2---:R-:W-:Y:S05]  /*8580*/  @!P0 BRA `(.L_x_142) ;  /* 0xfffffffc00f08947 */ /* 0x004fea000383ffff */
[----:B------:R-:W-:Y:S05]  /*8590*/  BRA `(.L_x_143) ;  /* 0xffffffa800007947 */ /* 0x000fea000383ffff */
.L_x_49:
[----:B------:R-:W-:-:S07]  /*85a0*/  MOV R0, UR5 ;  /* 0x0000000500007c02 */ /* 0x000fce0008000f00 */
.L_x_144:
[----:B-1----:R1:W2:Y:S02]  /*85b0*/  SYNCS.PHASECHK.TRANS64.TRYWAIT P0, [R0+URZ], R3 ;  /* 0x00000003000075a7 */ /* 0x0022a400080011ff */
[----:B--2---:R-:W-:Y:S05]  /*85c0*/  @!P0 NANOSLEEP.SYNCS 0x989680 ;  /* 0x009896800000895d */ /* 0x004fea0003900000 */
[----:B------:R-:W2:Y:S02]  /*85d0*/  @!P0 SYNCS.PHASECHK.TRANS64 P0, [R0+URZ], R3 ;  /* 0x00000003000085a7 */ /* 0x000ea400080010ff */
[----:B--2---:R-:W-:Y:S05]  /*85e0*/  @!P0 BRA `(.L_x_144) ;  /* 0xfffffffc00f08947 */ /* 0x004fea000383ffff */
[----:B------:R-:W-:Y:S05]  /*85f0*/  BRA `(.L_x_145) ;  /* 0xffffffa8000c7947 */ /* 0x000fea000383ffff */
.L_x_50:
[----:B------:R-:W-:-:S07]  /*8600*/  MOV R0, UR5 ;  /* 0x0000000500007c02 */ /* 0x000fce0008000f00 */
.L_x_146:
[----:B-1----:R1:W2:Y:S02]  /*8610*/  SYNCS.PHASECHK.TRANS64.TRYWAIT P0, [R0+URZ], R3 ;  /* 0x00000003000075a7 */ /* 0x0022a400080011ff */
[----:B--2---:R-:W-:Y:S05]  /*8620*/  @!P0 NANOSLEEP.SYNCS 0x989680 ;  /* 0x009896800000895d */ /* 0x004fea0003900000 */
[----:B------:R-:W2:Y:S02]  /*8630*/  @!P0 SYNCS.PHASECHK.TRANS64 P0, [R0+URZ], R3 ;  /* 0x00000003000085a7 */ /* 0x000ea400080010ff */
[----:B--2---:R-:W-:Y:S05]  /*8640*/  @!P0 BRA `(.L_x_146) ;  /* 0xfffffffc00f08947 */ /* 0x004fea000383ffff */
[----:B------:R-:W-:Y:S05]  /*8650*/  BRA `(.L_x_147) ;  /* 0xffffffa800187947 */ /* 0x000fea000383ffff */
.L_x_51:
[----:B------:R-:W-:-:S07]  /*8660*/  MOV R0, UR5 ;  /* 0x0000000500007c02 */ /* 0x000fce0008000f00 */
.L_x_148:
[----:B-1----:R1:W2:Y:S02]  /*8670*/  SYNCS.PHASECHK.TRANS64.TRYWAIT P0, [R0+URZ], R3 ;  /* 0x00000003000075a7 */ /* 0x0022a400080011ff */
[----:B--2---:R-:W-:Y:S05]  /*8680*/  @!P0 NANOSLEEP.SYNCS 0x989680 ;  /* 0x009896800000895d */ /* 0x004fea0003900000 */
[----:B------:R-:W2:Y:S02]  /*8690*/  @!P0 SYNCS.PHASECHK.TRANS64 P0, [R0+URZ], R3 ;  /* 0x00000003000085a7 */ /* 0x000ea400080010ff */
[----:B--2---:R-:W-:Y:S05]  /*86a0*/  @!P0 BRA `(.L_x_148) ;  /* 0xfffffffc00f08947 */ /* 0x004fea000383ffff */
[----:B------:R-:W-:Y:S05]  /*86b0*/  BRA `(.L_x_149) ;  /* 0xffffffa800247947 */ /* 0x000fea000383ffff */
.L_x_52:
[----:B------:R-:W-:-:S07]  /*86c0*/  MOV R0, UR5 ;  /* 0x0000000500007c02 */ /* 0x000fce0008000f00 */
.L_x_150:
[----:B-1----:R1:W2:Y:S02]  /*86d0*/  SYNCS.PHASECHK.TRANS64.TRYWAIT P0, [R0+URZ], R3 ;  /* 0x00000003000075a7 */ /* 0x0022a400080011ff */
[----:B--2---:R-:W-:Y:S05]  /*86e0*/  @!P0 NANOSLEEP.SYNCS 0x989680 ;  /* 0x009896800000895d */ /* 0x004fea0003900000 */
[----:B------:R-:W2:Y:S02]  /*86f0*/  @!P0 SYNCS.PHASECHK.TRANS64 P0, [R0+URZ], R3 ;  /* 0x00000003000085a7 */ /* 0x000ea400080010ff */
[----:B--2---:R-:W-:Y:S05]  /*8700*/  @!P0 BRA `(.L_x_150) ;  /* 0xfffffffc00f08947 */ /* 0x004fea000383ffff */
[----:B------:R-:W-:Y:S05]  /*8710*/  BRA `(.L_x_151) ;  /* 0xffffffa800307947 */ /* 0x000fea000383ffff */
.L_x_53:
[----:B------:R-:W-:-:S07]  /*8720*/  MOV R0, UR5 ;  /* 0x0000000500007c02 */ /* 0x000fce0008000f00 */
.L_x_152:
[----:B-1----:R1:W2:Y:S02]  /*8730*/  SYNCS.PHASECHK.TRANS64.TRYWAIT P0, [R0+URZ], R3 ;  /* 0x00000003000075a7 */ /* 0x0022a400080011ff */
[----:B--2---:R-:W-:Y:S05]  /*8740*/  @!P0 NANOSLEEP.SYNCS 0x989680 ;  /* 0x009896800000895d */ /* 0x004fea0003900000 */
[----:B------:R-:W2:Y:S02]  /*8750*/  @!P0 SYNCS.PHASECHK.TRANS64 P0, [R0+URZ], R3 ;  /* 0x00000003000085a7 */ /* 0x000ea400080010ff */
[----:B--2---:R-:W-:Y:S05]  /*8760*/  @!P0 BRA `(.L_x_152) ;  /* 0xfffffffc00f08947 */ /* 0x004fea000383ffff */
[----:B------:R-:W-:Y:S05]  /*8770*/  BRA `(.L_x_153) ;  /* 0xffffffa8003c7947 */ /* 0x000fea000383ffff */
.L_x_54:
[----:B------:R-:W-:-:S07]  /*8780*/  MOV R0, UR5 ;  /* 0x0000000500007c02 */ /* 0x000fce0008000f00 */
.L_x_154:
[----:B-1----:R1:W2:Y:S02]  /*8790*/  SYNCS.PHASECHK.TRANS64.TRYWAIT P0, [R0+URZ], R3 ;  /* 0x00000003000075a7 */ /* 0x0022a400080011ff */
[----:B--2---:R-:W-:Y:S05]  /*87a0*/  @!P0 NANOSLEEP.SYNCS 0x989680 ;  /* 0x009896800000895d */ /* 0x004fea0003900000 */
[----:B------:R-:W2:Y:S02]  /*87b0*/  @!P0 SYNCS.PHASECHK.TRANS64 P0, [R0+URZ], R3 ;  /* 0x00000003000085a7 */ /* 0x000ea400080010ff */
[----:B--2---:R-:W-:Y:S05]  /*87c0*/  @!P0 BRA `(.L_x_154) ;  /* 0xfffffffc00f08947 */ /* 0x004fea000383ffff */
[----:B------:R-:W-:Y:S05]  /*87d0*/  BRA `(.L_x_155) ;  /* 0xffffffa800487947 */ /* 0x000fea000383ffff */
.L_x_55:
[----:B------:R-:W-:-:S07]  /*87e0*/  MOV R0, UR5 ;  /* 0x0000000500007c02 */ /* 0x000fce0008000f00 */
.L_x_156:
[----:B-1----:R1:W2:Y:S02]  /*87f0*/  SYNCS.PHASECHK.TRANS64.TRYWAIT P0, [R0+URZ], R3 ;  /* 0x00000003000075a7 */ /* 0x0022a400080011ff */
[----:B--2---:R-:W-:Y:S05]  /*8800*/  @!P0 NANOSLEEP.SYNCS 0x989680 ;  /* 0x009896800000895d */ /* 0x004fea0003900000 */
[----:B------:R-:W2:Y:S02]  /*8810*/  @!P0 SYNCS.PHASECHK.TRANS64 P0, [R0+URZ], R3 ;  /* 0x00000003000085a7 */ /* 0x000ea400080010ff */
[----:B--2---:R-:W-:Y:S05]  /*8820*/  @!P0 BRA `(.L_x_156) ;  /* 0xfffffffc00f08947 */ /* 0x004fea000383ffff */
[----:B------:R-:W-:Y:S05]  /*8830*/  BRA `(.L_x_157) ;  /* 0xffffffa800547947 */ /* 0x000fea000383ffff */
.L_x_56:
[----:B------:R-:W-:-:S07]  /*8840*/  MOV R0, UR5 ;  /* 0x0000000500007c02 */ /* 0x000fce0008000f00 */
.L_x_158:
[----:B-1----:R1:W2:Y:S02]  /*8850*/  SYNCS.PHASECHK.TRANS64.TRYWAIT P0, [R0+URZ], R3 ;  /* 0x00000003000075a7 */ /* 0x0022a400080011ff */
[----:B--2---:R-:W-:Y:S05]  /*8860*/  @!P0 NANOSLEEP.SYNCS 0x989680 ;  /* 0x009896800000895d */ /* 0x004fea0003900000 */
[----:B------:R-:W2:Y:S02]  /*8870*/  @!P0 SYNCS.PHASECHK.TRANS64 P0, [R0+URZ], R3 ;  /* 0x00000003000085a7 */ /* 0x000ea400080010ff */
[----:B--2---:R-:W-:Y:S05]  /*8880*/  @!P0 BRA `(.L_x_158) ;  /* 0xfffffffc00f08947 */ /* 0x004fea000383ffff */
[----:B------:R-:W-:Y:S05]  /*8890*/  BRA `(.L_x_159) ;  /* 0xffffffa800607947 */ /* 0x000fea000383ffff */
.L_x_57:
[----:B------:R-:W-:-:S07]  /*88a0*/  MOV R0, UR5 ;  /* 0x0000000500007c02 */ /* 0x000fce0008000f00 */
.L_x_160:
[----:B-1----:R1:W2:Y:S02]  /*88b0*/  SYNCS.PHASECHK.TRANS64.TRYWAIT P0, [R0+URZ], R3 ;  /* 0x00000003000075a7 */ /* 0x0022a400080011ff */
[----:B--2---:R-:W-:Y:S05]  /*88c0*/  @!P0 NANOSLEEP.SYNCS 0x989680 ;  /* 0x009896800000895d */ /* 0x004fea0003900000 */
[----:B------:R-:W2:Y:S02]  /*88d0*/  @!P0 SYNCS.PHASECHK.TRANS64 P0, [R0+URZ], R3 ;  /* 0x00000003000085a7 */ /* 0x000ea400080010ff */
[----:B--2---:R-:W-:Y:S05]  /*88e0*/  @!P0 BRA `(.L_x_160) ;  /* 0xfffffffc00f08947 */ /* 0x004fea000383ffff */
[----:B------:R-:W-:Y:S05]  /*88f0*/  BRA `(.L_x_161) ;  /* 0xffffffa8006c7947 */ /* 0x000fea000383ffff */
.L_x_58:
[----:B------:R-:W-:-:S07]  /*8900*/  MOV R0, UR5 ;  /* 0x0000000500007c02 */ /* 0x000fce0008000f00 */
.L_x_162:
[----:B-1----:R1:W2:Y:S02]  /*8910*/  SYNCS.PHASECHK.TRANS64.TRYWAIT P0, [R0+URZ], R3 ;  /* 0x00000003000075a7 */ /* 0x0022a400080011ff */
[----:B--2---:R-:W-:Y:S05]  /*8920*/  @!P0 NANOSLEEP.SYNCS 0x989680 ;  /* 0x009896800000895d */ /* 0x004fea0003900000 */
[----:B------:R-:W2:Y:S02]  /*8930*/  @!P0 SYNCS.PHASECHK.TRANS64 P0, [R0+URZ], R3 ;  /* 0x00000003000085a7 */ /* 0x000ea400080010ff */
[----:B--2---:R-:W-:Y:S05]  /*8940*/  @!P0 BRA `(.L_x_162) ;  /* 0xfffffffc00f08947 */ /* 0x004fea000383ffff */
[----:B------:R-:W-:Y:S05]  /*8950*/  BRA `(.L_x_163) ;  /* 0xffffffa800787947 */ /* 0x000fea000383ffff */
.L_x_59:
[----:B------:R-:W-:-:S07]  /*8960*/  MOV R0, UR5 ;  /* 0x0000000500007c02 */ /* 0x000fce0008000f00 */
.L_x_164:
[----:B-1----:R1:W2:Y:S02]  /*8970*/  SYNCS.PHASECHK.TRANS64.TRYWAIT P0, [R0+URZ], R3 ;  /* 0x00000003000075a7 */ /* 0x0022a400080011ff */
[----:B--2---:R-:W-:Y:S05]  /*8980*/  @!P0 NANOSLEEP.SYNCS 0x989680 ;  /* 0x009896800000895d */ /* 0x004fea0003900000 */
[----:B------:R-:W2:Y:S02]  /*8990*/  @!P0 SYNCS.PHASECHK.TRANS64 P0, [R0+URZ], R3 ;  /* 0x00000003000085a7 */ /* 0x000ea400080010ff */
[----:B--2---:R-:W-:Y:S05]  /*89a0*/  @!P0 BRA `(.L_x_164) ;  /* 0xfffffffc00f08947 */ /* 0x004fea000383ffff */
[----:B------:R-:W-:Y:S05]  /*89b0*/  BRA `(.L_x_165) ;  /* 0xffffffa800847947 */ /* 0x000fea000383ffff */
.L_x_60:
[----:B------:R-:W-:-:S07]  /*89c0*/  MOV R0, UR5 ;  /* 0x0000000500007c02 */ /* 0x000fce0008000f00 */
.L_x_166:
[----:B-1----:R1:W2:Y:S02]  /*89d0*/  SYNCS.PHASECHK.TRANS64.TRYWAIT P0, [R0+URZ], R3 ;  /* 0x00000003000075a7 */ /* 0x0022a400080011ff */
[----:B--2---:R-:W-:Y:S05]  /*89e0*/  @!P0 NANOSLEEP.SYNCS 0x989680 ;  /* 0x009896800000895d */ /* 0x004fea0003900000 */
[----:B------:R-:W2:Y:S02]  /*89f0*/  @!P0 SYNCS.PHASECHK.TRANS64 P0, [R0+URZ], R3 ;  /* 0x00000003000085a7 */ /* 0x000ea400080010ff */
[----:B--2---:R-:W-:Y:S05]  /*8a00*/  @!P0 BRA `(.L_x_166) ;  /* 0xfffffffc00f08947 */ /* 0x004fea000383ffff */
[----:B------:R-:W-:Y:S05]  /*8a10*/  BRA `(.L_x_167) ;  /* 0xffffffa800907947 */ /* 0x000fea000383ffff */
.L_x_61:
[----:B------:R-:W-:-:S07]  /*8a20*/  MOV R0, UR5 ;  /* 0x0000000500007c02 */ /* 0x000fce0008000f00 */
.L_x_168:
[----:B-1----:R1:W2:Y:S02]  /*8a30*/  SYNCS.PHASECHK.TRANS64.TRYWAIT P0, [R0+URZ], R3 ;  /* 0x00000003000075a7 */ /* 0x0022a400080011ff */
[----:B--2---:R-:W-:Y:S05]  /*8a40*/  @!P0 NANOSLEEP.SYNCS 0x989680 ;  /* 0x009896800000895d */ /* 0x004fea0003900000 */
[----:B------:R-:W2:Y:S02]  /*8a50*/  @!P0 SYNCS.PHASECHK.TRANS64 P0, [R0+URZ], R3 ;  /* 0x00000003000085a7 */ /* 0x000ea400080010ff */
[----:B--2---:R-:W-:Y:S05]  /*8a60*/  @!P0 BRA `(.L_x_168) ;  /* 0xfffffffc00f08947 */ /* 0x004fea000383ffff */
[----:B------:R-:W-:Y:S05]  /*8a70*/  BRA `(.L_x_169) ;  /* 0xffffffa8009c7947 */ /* 0x000fea000383ffff */
.L_x_62:
[----:B------:R-:W-:-:S07]  /*8a80*/  MOV R0, UR5 ;  /* 0x0000000500007c02 */ /* 0x000fce0008000f00 */
.L_x_170:
[----:B-1----:R1:W2:Y:S02]  /*8a90*/  SYNCS.PHASECHK.TRANS64.TRYWAIT P0, [R0+URZ], R3 ;  /* 0x00000003000075a7 */ /* 0x0022a400080011ff */
[----:B--2---:R-:W-:Y:S05]  /*8aa0*/  @!P0 NANOSLEEP.SYNCS 0x989680 ;  /* 0x009896800000895d */ /* 0x004fea0003900000 */
[----:B------:R-:W2:Y:S02]  /*8ab0*/  @!P0 SYNCS.PHASECHK.TRANS64 P0, [R0+URZ], R3 ;  /* 0x00000003000085a7 */ /* 0x000ea400080010ff */
[----:B--2---:R-:W-:Y:S05]  /*8ac0*/  @!P0 BRA `(.L_x_170) ;  /* 0xfffffffc00f08947 */ /* 0x004fea000383ffff */
[----:B------:R-:W-:Y:S05]  /*8ad0*/  BRA `(.L_x_171) ;  /* 0xffffffa800a87947 */ /* 0x000fea000383ffff */
.L_x_65:
[----:B--2---:R2:W3:Y:S02]  /*8ae0*/  SYNCS.PHASECHK.TRANS64.TRYWAIT P0, [R2+URZ+0x1c0], R4 ;  /* 0x0001c004020075a7 */ /* 0x0044e400080011ff */
[----:B---3--:R-:W-:Y:S05]  /*8af0*/  @!P0 NANOSLEEP.SYNCS 0x989680 ;  /* 0x009896800000895d */ /* 0x008fea0003900000 */
[----:B------:R-:W3:Y:S02]  /*8b00*/  @!P0 SYNCS.PHASECHK.TRANS64 P0, [R2+URZ+0x1c0], R4 ;  /* 0x0001c004020085a7 */ /* 0x000ee400080010ff */
[----:B---3--:R-:W-:Y:S05]  /*8b10*/  @!P0 BRA `(.L_x_65) ;  /* 0xfffffffc00f08947 */ /* 0x008fea000383ffff */
[----:B------:R-:W-:Y:S05]  /*8b20*/  BRA `(.L_x_172) ;  /* 0xffffffac00047947 */ /* 0x000fea000383ffff */
.L_x_66:
[----:B------:R-:W-:-:S07]  /*8b30*/  MOV R2, UR4 ;  /* 0x0000000400027c02 */ /* 0x000fce0008000f00 */
.L_x_173:
[----:B--2---:R2:W3:Y:S02]  /*8b40*/  SYNCS.PHASECHK.TRANS64.TRYWAIT P0, [R2+URZ+0x170], R5 ;  /* 0x00017005020075a7 */ /* 0x0044e400080011ff */
[----:B---3--:R-:W-:Y:S05]  /*8b50*/  @!P0 NANOSLEEP.SYNCS 0x989680 ;  /* 0x009896800000895d */ /* 0x008fea0003900000 */
[----:B------:R-:W3:Y:S02]  /*8b60*/  @!P0 SYNCS.PHASECHK.TRANS64 P0, [R2+URZ+0x170], R5 ;  /* 0x00017005020085a7 */ /* 0x000ee400080010ff */
[----:B---3--:R-:W-:Y:S05]  /*8b70*/  @!P0 BRA `(.L_x_173) ;  /* 0xfffffffc00f08947 */ /* 0x008fea000383ffff */
[----:B------:R-:W-:Y:S05]  /*8b80*/  BRA `(.L_x_174) ;  /* 0xffffffac00147947 */ /* 0x000fea000383ffff */
.L_x_67:
[----:B--2---:R2:W3:Y:S02]  /*8b90*/  SYNCS.PHASECHK.TRANS64.TRYWAIT P1, [R2+URZ+0x160], R4 ;  /* 0x00016004020075a7 */ /* 0x0044e400080211ff */
[----:B---3--:R-:W-:Y:S05]  /*8ba0*/  @!P1 NANOSLEEP.SYNCS 0x989680 ;  /* 0x009896800000995d */ /* 0x008fea0003900000 */
[----:B------:R-:W3:Y:S02]  /*8bb0*/  @!P1 SYNCS.PHASECHK.TRANS64 P1, [R2+URZ+0x160], R4 ;  /* 0x00016004020095a7 */ /* 0x000ee400080210ff */
[----:B---3--:R-:W-:Y:S05]  /*8bc0*/  @!P1 BRA `(.L_x_67) ;  /* 0xfffffffc00f09947 */ /* 0x008fea000383ffff */
[----:B------:R-:W-:Y:S05]  /*8bd0*/  BRA `(.L_x_175) ;  /* 0xffffffac00447947 */ /* 0x000fea000383ffff */
.L_x_70:
[----:B------:R-:W-:-:S07]  /*8be0*/  MOV R0, UR4 ;  /* 0x0000000400007c02 */ /* 0x000fce0008000f00 */
.L_x_176:
[----:B--2---:R2:W3:Y:S02]  /*8bf0*/  SYNCS.PHASECHK.TRANS64.TRYWAIT P0, [R0+URZ+0x170], R2 ;  /* 0x00017002000075a7 */ /* 0x0044e400080011ff */
[----:B---3--:R-:W-:Y:S05]  /*8c00*/  @!P0 NANOSLEEP.SYNCS 0x989680 ;  /* 0x009896800000895d */ /* 0x008fea0003900000 */
[----:B------:R-:W3:Y:S02]  /*8c10*/  @!P0 SYNCS.PHASECHK.TRANS64 P0, [R0+URZ+0x170], R2 ;  /* 0x00017002000085a7 */ /* 0x000ee400080010ff */
[----:B---3--:R-:W-:Y:S05]  /*8c20*/  @!P0 BRA `(.L_x_176) ;  /* 0xfffffffc00f08947 */ /* 0x008fea000383ffff */
[----:B------:R-:W-:Y:S05]  /*8c30*/  BRA `(.L_x_69) ;  /* 0xffffffac00987947 */ /* 0x000fea000383ffff */
.L_x_79:
[----:B--2---:R-:W-:-:S04]  /*8c40*/  MOV R5, UR5 ;  /* 0x0000000500057c02 */ /* 0x004fc80008000f00 */
[----:B------:R2:W3:Y:S03]  /*8c50*/  SYNCS.PHASECHK.TRANS64.TRYWAIT P0, [R5+URZ+0x8], R6 ;  /* 0x00000806050075a7 */ /* 0x0004e600080011ff */
[----:B---3--:R-:W-:Y:S05]  /*8c60*/  @!P0 NANOSLEEP.SYNCS 0x989680 ;  /* 0x009896800000895d */ /* 0x008fea0003900000 */
[----:B------:R-:W3:Y:S02]  /*8c70*/  @!P0 SYNCS.PHASECHK.TRANS64 P0, [R5+URZ+0x8], R6 ;  /* 0x00000806050085a7 */ /* 0x000ee400080010ff */
[----:B---3--:R-:W-:Y:S05]  /*8c80*/  @!P0 BRA `(.L_x_79) ;  /* 0xfffffffc00ec8947 */ /* 0x008fea000383ffff */
[----:B------:R-:W-:Y:S05]  /*8c90*/  BRA `(.L_x_78) ;  /* 0xffffffb0004c7947 */ /* 0x000fea000383ffff */
.L_x_81:
[----:B------:R-:W-:Y:S01]  /*8ca0*/  BSSY B0, `(.L_x_177) ;  /* 0x0000006000007945 */ /* 0x000fe20003800000 */
[----:B------:R-:W-:-:S07]  /*8cb0*/  MOV R15, 0xffffffff ;  /* 0xffffffff000f7802 */ /* 0x000fce0000000f00 */
[----:B-12--5:R-:W-:Y:S05]  /*8cc0*/  WARPSYNC.COLLECTIVE R15, `(.L_x_178) ;  /* 0x000000000f0c7348 */ /* 0x026fea0003c00000 */
[----:B------:R-:W-:Y:S02]  /*8cd0*/  ELECT P6, UR79, PT ;  /* 0x00000000004f782f */ /* 0x000fe400038c0000 */
[----:B------:R-:W-:Y:S01]  /*8ce0*/  MOV R14, UR79 ;  /* 0x0000004f000e7c02 */ /* 0x000fe20008000f00 */
[----:B-12--5:R-:W-:Y:S10]  /*8cf0*/  ENDCOLLECTIVE ;  /* 0x000000000000791b */ /* 0x026ff40003800000 */
.L_x_178:
[----:B------:R-:W-:Y:S05]  /*8d00*/  BSYNC B0 ;  /* 0x0000000000007941 */ /* 0x000fea0003800000 */
.L_x_177:
[----:B------:R-:W-:Y:S01]  /*8d10*/  PLOP3.LUT P0, PT, P6, PT, PT, 0x80, 0x8 ;  /* 0x000000000008781c */ /* 0x000fe2000370f070 */
[----:B------:R-:W-:-:S12]  /*8d20*/  BRA `(.L_x_179) ;  /* 0xffffffb000787947 */ /* 0x000fd8000383ffff */
.L_x_83:
[----:B--2---:R-:W-:-:S04]  /*8d30*/  MOV R0, UR5 ;  /* 0x0000000500007c02 */ /* 0x004fc80008000f00 */
[----:B------:R2:W3:Y:S03]  /*8d40*/  SYNCS.PHASECHK.TRANS64.TRYWAIT P0, [R0+URZ+0x8], R4 ;  /* 0x00000804000075a7 */ /* 0x0004e600080011ff */
[----:B---3--:R-:W-:Y:S05]  /*8d50*/  @!P0 NANOSLEEP.SYNCS 0x989680 ;  /* 0x009896800000895d */ /* 0x008fea0003900000 */
[----:B------:R-:W3:Y:S02]  /*8d60*/  @!P0 SYNCS.PHASECHK.TRANS64 P0, [R0+URZ+0x8], R4 ;  /* 0x00000804000085a7 */ /* 0x000ee400080010ff */
[----:B---3--:R-:W-:Y:S05]  /*8d70*/  @!P0 BRA `(.L_x_83) ;  /* 0xfffffffc00ec8947 */ /* 0x008fea000383ffff */
[----:B------:R-:W-:Y:S05]  /*8d80*/  BRA `(.L_x_82) ;  /* 0xffffffb0007c7947 */ /* 0x000fea000383ffff */
.L_x_84:
[----:B-1----:R1:W2:Y:S02]  /*8d90*/  SYNCS.PHASECHK.TRANS64.TRYWAIT P0, [R0+URZ+0x160], R4 ;  /* 0x00016004000075a7 */ /* 0x0022a400080011ff */
[----:B--2---:R-:W-:Y:S05]  /*8da0*/  @!P0 NANOSLEEP.SYNCS 0x989680 ;  /* 0x009896800000895d */ /* 0x004fea0003900000 */
[----:B------:R-:W2:Y:S02]  /*8db0*/  @!P0 SYNCS.PHASECHK.TRANS64 P0, [R0+URZ+0x160], R4 ;  /* 0x00016004000085a7 */ /* 0x000ea400080010ff */
[----:B--2---:R-:W-:Y:S05]  /*8dc0*/  @!P0 BRA `(.L_x_84) ;  /* 0xfffffffc00f08947 */ /* 0x004fea000383ffff */
[----:B------:R-:W-:Y:S05]  /*8dd0*/  BRA `(.L_x_180) ;  /* 0xffffffb400587947 */ /* 0x000fea000383ffff */
.L_x_86:
[----:B------:R-:W-:-:S07]  /*8de0*/  MOV R0, UR23 ;  /* 0x0000001700007c02 */ /* 0x000fce0008000f00 */
.L_x_181:
[----:B-1----:R1:W2:Y:S02]  /*8df0*/  SYNCS.PHASECHK.TRANS64.TRYWAIT P0, [R0+URZ+0x1a0], R4 ;  /* 0x0001a004000075a7 */ /* 0x0022a400080011ff */
[----:B--2---:R-:W-:Y:S05]  /*8e00*/  @!P0 NANOSLEEP.SYNCS 0x989680 ;  /* 0x009896800000895d */ /* 0x004fea0003900000 */
[----:B------:R-:W2:Y:S02]  /*8e10*/  @!P0 SYNCS.PHASECHK.TRANS64 P0, [R0+URZ+0x1a0], R4 ;  /* 0x0001a004000085a7 */ /* 0x000ea400080010ff */
[----:B--2---:R-:W-:Y:S05]  /*8e20*/  @!P0 BRA `(.L_x_181) ;  /* 0xfffffffc00f08947 */ /* 0x004fea000383ffff */
[----:B------:R-:W-:Y:S05]  /*8e30*/  BRA `(.L_x_182) ;  /* 0xffffffb400a47947 */ /* 0x000fea000383ffff */
.L_x_89:
[----:B------:R-:W-:Y:S07]  /*8e40*/  MOV R0, UR5 ;  /* 0x0000000500007c02 */ /* 0x000fee0008000f00 */
.L_x_183:
[----:B-1----:R1:W2:Y:S02]  /*8e50*/  SYNCS.PHASECHK.TRANS64.TRYWAIT P0, [R0+URZ], R4 ;  /* 0x00000004000075a7 */ /* 0x0022a400080011ff */
[----:B--2---:R-:W-:Y:S05]  /*8e60*/  @!P0 NANOSLEEP.SYNCS 0x989680 ;  /* 0x009896800000895d */ /* 0x004fea0003900000 */
[----:B------:R-:W2:Y:S02]  /*8e70*/  @!P0 SYNCS.PHASECHK.TRANS64 P0, [R0+URZ], R4 ;  /* 0x00000004000085a7 */ /* 0x000ea400080010ff */
[----:B--2---:R-:W-:Y:S05]  /*8e80*/  @!P0 BRA `(.L_x_183) ;  /* 0xfffffffc00f08947 */ /* 0x004fea000383ffff */
[----:B------:R-:W-:Y:S05]  /*8e90*/  BRA `(.L_x_88) ;  /* 0xffffffb400b87947 */ /* 0x000fea000383ffff */
.L_x_93:
[----:B-1----:R-:W-:-:S07]  /*8ea0*/  MOV R0, UR4 ;  /* 0x0000000400007c02 */ /* 0x002fce0008000f00 */
.L_x_184:
[----:B-1----:R1:W2:Y:S02]  /*8eb0*/  SYNCS.PHASECHK.TRANS64.TRYWAIT P0, [R0+URZ], R2 ;  /* 0x00000002000075a7 */ /* 0x0022a400080011ff */
[----:B--2---:R-:W-:Y:S05]  /*8ec0*/  @!P0 NANOSLEEP.SYNCS 0x989680 ;  /* 0x009896800000895d */ /* 0x004fea0003900000 */
[----:B------:R-:W2:Y:S02]  /*8ed0*/  @!P0 SYNCS.PHASECHK.TRANS64 P0, [R0+URZ], R2 ;  /* 0x00000002000085a7 */ /* 0x000ea400080010ff */
[----:B--2---:R-:W-:Y:S05]  /*8ee0*/  @!P0 BRA `(.L_x_184) ;  /* 0xfffffffc00f08947 */ /* 0x004fea000383ffff */
[----:B------:R-:W-:Y:S05]  /*8ef0*/  BRA `(.L_x_185) ;  /* 0xffffffb800847947 */ /* 0x000fea000383ffff */
.L_x_94:
[----:B------:R-:W-:-:S07]  /*8f00*/  MOV R0, UR5 ;  /* 0x0000000500007c02 */ /* 0x000fce0008000f00 */
.L_x_186:
[----:B-1----:R1:W2:Y:S02]  /*8f10*/  SYNCS.PHASECHK.TRANS64.TRYWAIT P0, [R0+URZ], R3 ;  /* 0x00000003000075a7 */ /* 0x0022a400080011ff */
[----:B--2---:R-:W-:Y:S05]  /*8f20*/  @!P0 NANOSLEEP.SYNCS 0x989680 ;  /* 0x009896800000895d */ /* 0x004fea0003900000 */
[----:B------:R-:W2:Y:S02]  /*8f30*/  @!P0 SYNCS.PHASECHK.TRANS64 P0, [R0+URZ], R3 ;  /* 0x00000003000085a7 */ /* 0x000ea400080010ff */
[----:B--2---:R-:W-:Y:S05]  /*8f40*/  @!P0 BRA `(.L_x_186) ;  /* 0xfffffffc00f08947 */ /* 0x004fea000383ffff */
[----:B------:R-:W-:Y:S05]  /*8f50*/  BRA `(.L_x_187) ;  /* 0xffffffb800907947 */ /* 0x000fea000383ffff */
.L_x_95:
[----:B------:R-:W-:-:S07]  /*8f60*/  MOV R0, UR5 ;  /* 0x0000000500007c02 */ /* 0x000fce0008000f00 */
.L_x_188:
[----:B-1----:R1:W2:Y:S02]  /*8f70*/  SYNCS.PHASECHK.TRANS64.TRYWAIT P0, [R0+URZ], R3 ;  /* 0x00000003000075a7 */ /* 0x0022a400080011ff */
[----:B--2---:R-:W-:Y:S05]  /*8f80*/  @!P0 NANOSLEEP.SYNCS 0x989680 ;  /* 0x009896800000895d */ /* 0x004fea0003900000 */
[----:B------:R-:W2:Y:S02]  /*8f90*/  @!P0 SYNCS.PHASECHK.TRANS64 P0, [R0+URZ], R3 ;  /* 0x00000003000085a7 */ /* 0x000ea400080010ff */
[----:B--2---:R-:W-:Y:S05]  /*8fa0*/  @!P0 BRA `(.L_x_188) ;  /* 0xfffffffc00f08947 */ /* 0x004fea000383ffff */
[----:B------:R-:W-:Y:S05]  /*8fb0*/  BRA `(.L_x_189) ;  /* 0xffffffb8009c7947 */ /* 0x000fea000383ffff */
.L_x_98:
[----:B------:R-:W-:-:S07]  /*8fc0*/  MOV R0, UR17 ;  /* 0x0000001100007c02 */ /* 0x000fce0008000f00 */
.L_x_190:
[----:B-1----:R1:W2:Y:S02]  /*8fd0*/  SYNCS.PHASECHK.TRANS64.TRYWAIT P1, [R0+URZ+0x1e0], R2 ;  /* 0x0001e002000075a7 */ /* 0x0022a400080211ff */
[----:B--2---:R-:W-:Y:S05]  /*8fe0*/  @!P1 NANOSLEEP.SYNCS 0x989680 ;  /* 0x009896800000995d */ /* 0x004fea0003900000 */
[----:B------:R-:W2:Y:S02]  /*8ff0*/  @!P1 SYNCS.PHASECHK.TRANS64 P1, [R0+URZ+0x1e0], R2 ;  /* 0x0001e002000095a7 */ /* 0x000ea400080210ff */
[----:B--2---:R-:W-:Y:S05]  /*9000*/  @!P1 BRA `(.L_x_190) ;  /* 0xfffffffc00f09947 */ /* 0x004fea000383ffff */
[----:B------:R-:W-:Y:S05]  /*9010*/  BRA `(.L_x_191) ;  /* 0xffffffb800e87947 */ /* 0x000fea000383ffff */
.L_x_103:
[----:B--2---:R2:W3:Y:S02]  /*9020*/  SYNCS.PHASECHK.TRANS64.TRYWAIT P0, [R3+URZ+0x160], R0 ;  /* 0x00016000030075a7 */ /* 0x0044e400080011ff */
[----:B---3--:R-:W-:Y:S05]  /*9030*/  @!P0 NANOSLEEP.SYNCS 0x989680 ;  /* 0x009896800000895d */ /* 0x008fea0003900000 */
[----:B------:R-:W3:Y:S02]  /*9040*/  @!P0 SYNCS.PHASECHK.TRANS64 P0, [R3+URZ+0x160], R0 ;  /* 0x00016000030085a7 */ /* 0x000ee400080010ff */
[----:B---3--:R-:W-:Y:S05]  /*9050*/  @!P0 BRA `(.L_x_103) ;  /* 0xfffffffc00f08947 */ /* 0x008fea000383ffff */
[----:B------:R-:W-:Y:S05]  /*9060*/  BRA `(.L_x_192) ;  /* 0xffffffc000147947 */ /* 0x000fea000383ffff */
.L_x_106:
[----:B--2---:R-:W-:Y:S07]  /*9070*/  MOV R0, UR17 ;  /* 0x0000001100007c02 */ /* 0x004fee0008000f00 */
.L_x_193:
[----:B--2---:R2:W3:Y:S02]  /*9080*/  SYNCS.PHASECHK.TRANS64.TRYWAIT P1, [R0+URZ+0x158], R3 ;  /* 0x00015803000075a7 */ /* 0x0044e400080211ff */
[----:B---3--:R-:W-:Y:S05]  /*9090*/  @!P1 NANOSLEEP.SYNCS 0x989680 ;  /* 0x009896800000995d */ /* 0x008fea0003900000 */
[----:B------:R-:W3:Y:S02]  /*90a0*/  @!P1 SYNCS.PHASECHK.TRANS64 P1, [R0+URZ+0x158], R3 ;  /* 0x00015803000095a7 */ /* 0x000ee400080210ff */
[----:B---3--:R-:W-:Y:S05]  /*90b0*/  @!P1 BRA `(.L_x_193) ;  /* 0xfffffffc00f09947 */ /* 0x008fea000383ffff */
[----:B------:R-:W-:Y:S05]  /*90c0*/  BRA `(.L_x_105) ;  /* 0xffffffc400887947 */ /* 0x000fea000383ffff */
.L_x_109:
[----:B--2---:R-:W-:Y:S07]  /*90d0*/  MOV R0, UR17 ;  /* 0x0000001100007c02 */ /* 0x004fee0008000f00 */
.L_x_194:
[----:B--2---:R2:W3:Y:S02]  /*90e0*/  SYNCS.PHASECHK.TRANS64.TRYWAIT P0, [R0+URZ+0x148], R2 ;  /* 0x00014802000075a7 */ /* 0x0044e400080011ff */
[----:B---3--:R-:W-:Y:S05]  /*90f0*/  @!P0 NANOSLEEP.SYNCS 0x989680 ;  /* 0x009896800000895d */ /* 0x008fea0003900000 */
[----:B------:R-:W3:Y:S02]  /*9100*/  @!P0 SYNCS.PHASECHK.TRANS64 P0, [R0+URZ+0x148], R2 ;  /* 0x00014802000085a7 */ /* 0x000ee400080010ff */
[----:B---3--:R-:W-:Y:S05]  /*9110*/  @!P0 BRA `(.L_x_194) ;  /* 0xfffffffc00f08947 */ /* 0x008fea000383ffff */
[----:B------:R-:W-:Y:S05]  /*9120*/  BRA `(.L_x_195) ;  /* 0xffffffc400dc7947 */ /* 0x000fea000383ffff */
.L_x_112:
[----:B--2---:R2:W4:Y:S02]  /*9130*/  SYNCS.PHASECHK.TRANS64.TRYWAIT P0, [R3+URZ+0x160], R0 ;  /* 0x00016000030075a7 */ /* 0x00452400080011ff */
[----:B----4-:R-:W-:Y:S05]  /*9140*/  @!P0 NANOSLEEP.SYNCS 0x989680 ;  /* 0x009896800000895d */ /* 0x010fea0003900000 */
[----:B------:R-:W4:Y:S02]  /*9150*/  @!P0 SYNCS.PHASECHK.TRANS64 P0, [R3+URZ+0x160], R0 ;  /* 0x00016000030085a7 */ /* 0x000f2400080010ff */
[----:B----4-:R-:W-:Y:S05]  /*9160*/  @!P0 BRA `(.L_x_112) ;  /* 0xfffffffc00f08947 */ /* 0x010fea000383ffff */
[----:B------:R-:W-:Y:S05]  /*9170*/  BRA `(.L_x_196) ;  /* 0xffffffcc00287947 */ /* 0x000fea000383ffff */
.L_x_123:
[----:B-1----:R-:W-:Y:S04]  /*9180*/  MOV R0, UR44 ;  /* 0x0000002c00007c02 */ /* 0x002fe80008000f00 */
[----:B------:R1:W2:Y:S03]  /*9190*/  SYNCS.PHASECHK.TRANS64.TRYWAIT P1, [R0+URZ+0x140], R3 ;  /* 0x00014003000075a7 */ /* 0x0002a600080211ff */
[----:B--2---:R-:W-:Y:S05]  /*91a0*/  @!P1 NANOSLEEP.SYNCS 0x989680 ;  /* 0x009896800000995d */ /* 0x004fea0003900000 */
[----:B------:R-:W2:Y:S02]  /*91b0*/  @!P1 SYNCS.PHASECHK.TRANS64 P1, [R0+URZ+0x140], R3 ;  /* 0x00014003000095a7 */ /* 0x000ea400080210ff */
[----:B--2---:R-:W-:Y:S05]  /*91c0*/  @!P1 BRA `(.L_x_123) ;  /* 0xfffffffc00ec9947 */ /* 0x004fea000383ffff */
[----:B------:R-:W-:Y:S05]  /*91d0*/  BRA `(.L_x_122) ;  /* 0xffffffd800807947 */ /* 0x000fea000383ffff */
.L_x_125:
[----:B------:R1:W1:Y:S02]  /*91e0*/  SYNCS.PHASECHK.TRANS64.TRYWAIT P1, [R149+URZ+0x180], R4 ;  /* 0x00018004950075a7 */ /* 0x00026400080211ff */
[----:B-1----:R-:W-:Y:S05]  /*91f0*/  @!P1 NANOSLEEP.SYNCS 0x989680 ;  /* 0x009896800000995d */ /* 0x002fea0003900000 */
[----:B------:R-:W1:Y:S02]  /*9200*/  @!P1 SYNCS.PHASECHK.TRANS64 P1, [R149+URZ+0x180], R4 ;  /* 0x00018004950095a7 */ /* 0x000e6400080210ff */
[----:B-1----:R-:W-:Y:S05]  /*9210*/  @!P1 BRA `(.L_x_125) ;  /* 0xfffffffc00f09947 */ /* 0x002fea000383ffff */
[----:B------:R-:W-:Y:S05]  /*9220*/  BRA `(.L_x_124) ;  /* 0xffffffd800c47947 */ /* 0x000fea000383ffff */
        .weak           $__internal_0_$__cuda_sm10x_tcgen05_guardrail_trap_col_being_dealloced_not_returned_by_alloc
        .type           $__internal_0_$__cuda_sm10x_tcgen05_guardrail_trap_col_being_dealloced_not_returned_by_alloc,@function
        .size           $__internal_0_$__cuda_sm10x_tcgen05_guardrail_trap_col_being_dealloced_not_returned_by_alloc,($__internal_1_$__cuda_sm10x_tcgen05_guardrail_trap_phase_invalid_during_alloc - $__internal_0_$__cuda_sm10x_tcgen05_guardrail_trap_col_being_dealloced_not_returned_by_alloc)
$__internal_0_$__cuda_sm10x_tcgen05_guardrail_trap_col_being_dealloced_not_returned_by_alloc:
[----:B------:R-:W-:Y:S05]  /*9230*/  BPT.TRAP 0x1 ;  /* 0x000000040000795c */ /* 0x000fea0000300000 */
[----:B------:R-:W-:-:S04]  /*9240*/  HFMA2 R3, -RZ, RZ, 0, 0 ;  /* 0x00000000ff037431 */ /* 0x000fc800000001ff */
[----:B------:R-:W-:Y:S05]  /*9250*/  RET.REL.NODEC R2 `(_ZN7cutlass13device_kernelINS_4gemm6kernel13GemmUniversalIN4cute5tupleIJiiiiEEENS1_10collective13CollectiveMmaINS1_35MainloopSm100TmaUmmaWarpSpecializedILi20ELi2ELi4ENS5_IJNS4_1CILi8EEENSA_ILi1EEESC_EEEEENS5_IJNSA_ILi256EEENSA_ILi64EEESG_EEEaNS5_IJlSC_lEEEaSI_NS4_8TiledMMAINS4_8MMA_AtomIJNS4_21SM100_MMA_S8_2x1SM_SSIaaiLi256ELi64ELNS4_4UMMA5MajorE0ELSN_0ELNSM_8SaturateE0EEEEEENS4_6LayoutINS5_IJSC_SC_SC_EEENS5_IJNSA_ILi0EEEST_ST_EEEEENS5_IJNS4_10UnderscoreESW_SW_EEEEENS4_18SM100_TMA_2SM_LOADENS4_14ComposedLayoutINS4_7SwizzleILi2ELi4ELi3EEENS4_18smem_ptr_flag_bitsILi8EEENSR_INS5_IJSB_SG_EEENS5_IJSG_SC_EEEEEEEvNS4_8identityENS4_28SM100_TMA_2SM_LOAD_MULTICASTES18_vS19_EENS_8epilogue10collective18CollectiveEpilogueINS1C_23Sm100TmaWarpSpecializedILi1ELi1ELi64ELb0ELb0EEEJNS5_IJNSA_ILi128EEESG_SG_EEENS5_IJNSR_IS1H_SC_EENSR_ISG_SC_EEEEEaSI_aSI_NS1C_6fusion15FusionCallbacksIS1G_NS1M_17LinearCombinationIaiaiLNS_15FloatRoundStyleE2EEES1I_S1L_JEEENS4_5SM1004TMEM4LOAD26SM100_TMEM_LOAD_32dp32b64xENS4_13SM90_TMA_LOADES18_NS4_39AutoVectorizingCopyWithAssumedAlignmentILi128EEENS4_14SM90_TMA_STOREES18_S1Y_S1Y_EEEvvEEEEvNT_6ParamsE) ;  /* 0xffffff6c02687950 */ /* 0x000fea0003c3ffff */
        .weak           $__internal_1_$__cuda_sm10x_tcgen05_guardrail_trap_phase_invalid_during_alloc
        .type           $__internal_1_$__cuda_sm10x_tcgen05_guardrail_trap_phase_invalid_during_alloc,@function
        .size           $__internal_1_$__cuda_sm10x_tcgen05_guardrail_trap_phase_invalid_during_alloc,($__internal_2_$__cuda_sm10x_tcgen05_guardrail_trap_unallocated_columns_being_dealloced - $__internal_1_$__cuda_sm10x_tcgen05_guardrail_trap_phase_invalid_during_alloc)
$__internal_1_$__cuda_sm10x_tcgen05_guardrail_trap_phase_invalid_during_alloc:
[----:B------:R-:W-:Y:S05]  /*9260*/  BPT.TRAP 0x1 ;  /* 0x000000040000795c */ /* 0x000fea0000300000 */
[----:B------:R-:W-:-:S04]  /*9270*/  MOV R5, 0x0 ;  /* 0x0000000000057802 */ /* 0x000fc80000000f00 */
[----:B------:R-:W-:Y:S05]  /*9280*/  RET.REL.NODEC R4 `(_ZN7cutlass13device_kernelINS_4gemm6kernel13GemmUniversalIN4cute5tupleIJiiiiEEENS1_10collective13CollectiveMmaINS1_35MainloopSm100TmaUmmaWarpSpecializedILi20ELi2ELi4ENS5_IJNS4_1CILi8EEENSA_ILi1EEESC_EEEEENS5_IJNSA_ILi256EEENSA_ILi64EEESG_EEEaNS5_IJlSC_lEEEaSI_NS4_8TiledMMAINS4_8MMA_AtomIJNS4_21SM100_MMA_S8_2x1SM_SSIaaiLi256ELi64ELNS4_4UMMA5MajorE0ELSN_0ELNSM_8SaturateE0EEEEEENS4_6LayoutINS5_IJSC_SC_SC_EEENS5_IJNSA_ILi0EEEST_ST_EEEEENS5_IJNS4_10UnderscoreESW_SW_EEEEENS4_18SM100_TMA_2SM_LOADENS4_14ComposedLayoutINS4_7SwizzleILi2ELi4ELi3EEENS4_18smem_ptr_flag_bitsILi8EEENSR_INS5_IJSB_SG_EEENS5_IJSG_SC_EEEEEEEvNS4_8identityENS4_28SM100_TMA_2SM_LOAD_MULTICASTES18_vS19_EENS_8epilogue10collective18CollectiveEpilogueINS1C_23Sm100TmaWarpSpecializedILi1ELi1ELi64ELb0ELb0EEEJNS5_IJNSA_ILi128EEESG_SG_EEENS5_IJNSR_IS1H_SC_EENSR_ISG_SC_EEEEEaSI_aSI_NS1C_6fusion15FusionCallbacksIS1G_NS1M_17LinearCombinationIaiaiLNS_15FloatRoundStyleE2EEES1I_S1L_JEEENS4_5SM1004TMEM4LOAD26SM100_TMEM_LOAD_32dp32b64xENS4_13SM90_TMA_LOADES18_NS4_39AutoVectorizingCopyWithAssumedAlignmentILi128EEENS4_14SM90_TMA_STOREES18_S1Y_S1Y_EEEvvEEEEvNT_6ParamsE) ;  /* 0xffffff6c045c7950 */ /* 0x000fea0003c3ffff */
        .weak           $__internal_2_$__cuda_sm10x_tcgen05_guardrail_trap_unallocated_columns_being_dealloced
        .type           $__internal_2_$__cuda_sm10x_tcgen05_guardrail_trap_unallocated_columns_being_dealloced,@function
        .size           $__internal_2_$__cuda_sm10x_tcgen05_guardrail_trap_unallocated_columns_being_dealloced,(.L_x_198 - $__internal_2_$__cuda_sm10x_tcgen05_guardrail_trap_unallocated_columns_being_dealloced)
$__internal_2_$__cuda_sm10x_tcgen05_guardrail_trap_unallocated_columns_being_dealloced:
[----:B------:R-:W-:Y:S05]  /*9290*/  BPT.TRAP 0x1 ;  /* 0x000000040000795c */ /* 0x000fea0000300000 */
[----:B------:R-:W-:-:S04]  /*92a0*/  HFMA2 R3, -RZ, RZ, 0, 0 ;  /* 0x00000000ff037431 */ /* 0x000fc800000001ff */
[----:B------:R-:W-:Y:S05]  /*92b0*/  RET.REL.NODEC R2 `(_ZN7cutlass13device_kernelINS_4gemm6kernel13GemmUniversalIN4cute5tupleIJiiiiEEENS1_10collective13CollectiveMmaINS1_35MainloopSm100TmaUmmaWarpSpecializedILi20ELi2ELi4ENS5_IJNS4_1CILi8EEENSA_ILi1EEESC_EEEEENS5_IJNSA_ILi256EEENSA_ILi64EEESG_EEEaNS5_IJlSC_lEEEaSI_NS4_8TiledMMAINS4_8MMA_AtomIJNS4_21SM100_MMA_S8_2x1SM_SSIaaiLi256ELi64ELNS4_4UMMA5MajorE0ELSN_0ELNSM_8SaturateE0EEEEEENS4_6LayoutINS5_IJSC_SC_SC_EEENS5_IJNSA_ILi0EEEST_ST_EEEEENS5_IJNS4_10UnderscoreESW_SW_EEEEENS4_18SM100_TMA_2SM_LOADENS4_14ComposedLayoutINS4_7SwizzleILi2ELi4ELi3EEENS4_18smem_ptr_flag_bitsILi8EEENSR_INS5_IJSB_SG_EEENS5_IJSG_SC_EEEEEEEvNS4_8identityENS4_28SM100_TMA_2SM_LOAD_MULTICASTES18_vS19_EENS_8epilogue10collective18CollectiveEpilogueINS1C_23Sm100TmaWarpSpecializedILi1ELi1ELi64ELb0ELb0EEEJNS5_IJNSA_ILi128EEESG_SG_EEENS5_IJNSR_IS1H_SC_EENSR_ISG_SC_EEEEEaSI_aSI_NS1C_6fusion15FusionCallbacksIS1G_NS1M_17LinearCombinationIaiaiLNS_15FloatRoundStyleE2EEES1I_S1L_JEEENS4_5SM1004TMEM4LOAD26SM100_TMEM_LOAD_32dp32b64xENS4_13SM90_TMA_LOADES18_NS4_39AutoVectorizingCopyWithAssumedAlignmentILi128EEENS4_14SM90_TMA_STOREES18_S1Y_S1Y_EEEvvEEEEvNT_6ParamsE) ;  /* 0xffffff6c02507950 */ /* 0x000fea0003c3ffff */
.L_x_197:
[----:B------:R-:W-:-:S00]  /*92c0*/  BRA `(.L_x_197) ;  /* 0xfffffffc00fc7947 */ /* 0x000fc0000383ffff */
[----:B------:R-:W-:-:S00]  /*92d0*/  NOP ;  /* 0x0000000000007918 */ /* 0x000fc00000000000 */
        /* <DEDUP_REMOVED lines=10> */
.L_x_198:


//--------------------- .nv.global.init           --------------------------
	.section	.nv.global.init,"aw",@progbits
.nv.global.init:
	.type		$str$27,@object
	.size		$str$27,($str$28 - $str$27)
$str$27:
        /*0000*/ 	.byte	0x28, 0x61, 0x64, 0x64, 0x72, 0x65, 0x73, 0x73, 0x20, 0x26, 0x20, 0x6d, 0x61, 0x73, 0x6b, 0x29
        /*0010*/ 	.byte	0x20, 0x3d, 0x3d, 0x20, 0x30, 0x00
	.type		$str$28,@object
	.size		$str$28,($str$26 - $str$28)
$str$28:
        /*0016*/ 	.byte	0x2f, 0x74, 0x6d, 0x70, 0x2f, 0x63, 0x75, 0x74, 0x6c, 0x61, 0x73, 0x73, 0x5f, 0x73, 0x77, 0x65
        /*0026*/ 	.byte	0x65, 0x70, 0x5f, 0x73, 0x72, 0x63, 0x2f, 0x69, 0x6e, 0x63, 0x6c, 0x75, 0x64, 0x65, 0x2f, 0x63
        /*0036*/ 	.byte	0x75, 0x74, 0x65, 0x2f, 0x70, 0x6f, 0x69, 0x6e, 0x74, 0x65, 0x72, 0x5f, 0x66, 0x6c, 0x61, 0x67
        /*0046*/ 	.byte	0x67, 0x65, 0x64, 0x2e, 0x68, 0x70, 0x70, 0x00
	.type		$str$26,@object
	.size		$str$26,($str$25 - $str$26)
$str$26:
        /*004e*/ 	.byte	0x2f, 0x74, 0x6d, 0x70, 0x2f, 0x63, 0x75, 0x74, 0x6c, 0x61, 0x73, 0x73, 0x5f, 0x73, 0x77, 0x65
        /*005e*/ 	.byte	0x65, 0x70, 0x5f, 0x73, 0x72, 0x63, 0x2f, 0x69, 0x6e, 0x63, 0x6c, 0x75, 0x64, 0x65, 0x2f, 0x63
        /*006e*/ 	.byte	0x75, 0x74, 0x65, 0x2f, 0x61, 0x74, 0x6f, 0x6d, 0x2f, 0x63, 0x6f, 0x70, 0x79, 0x5f, 0x74, 0x72
        /*007e*/ 	.byte	0x61, 0x69, 0x74, 0x73, 0x5f, 0x73, 0x6d, 0x31, 0x30, 0x30, 0x2e, 0x68, 0x70, 0x70, 0x00
	.type		$str$25,@object
	.size		$str$25,(__unnamed_1 - $str$25)
$str$25:
        /*008d*/ 	.byte	0x28, 0x28, 0x75, 0x69, 0x6e, 0x74, 0x33, 0x32, 0x5f, 0x74, 0x28, 0x74, 0x68, 0x72, 0x65, 0x61
        /*009d*/ 	.byte	0x64, 0x49, 0x64, 0x78, 0x2e, 0x78, 0x29, 0x20, 0x2f, 0x20, 0x33, 0x32, 0x29, 0x20, 0x25, 0x20
        /*00ad*/ 	.byte	0x34, 0x29, 0x20, 0x3d, 0x3d, 0x20, 0x28, 0x28, 0x28, 0x74, 0x6d, 0x65, 0x6d, 0x5f, 0x61, 0x64
        /*00bd*/ 	.byte	0x64, 0x72, 0x20, 0x3e, 0x3e, 0x20, 0x31, 0x36, 0x29, 0x20, 0x2f, 0x20, 0x33, 0x32, 0x29, 0x20
        /*00cd*/ 	.byte	0x25, 0x20, 0x34, 0x29, 0x00
	.type		__unnamed_1,@object
	.size		__unnamed_1,(__unnamed_2 - __unnamed_1)
__unnamed_1:
        /*00d2*/ 	.byte	0x61, 0x75, 0x74, 0x6f, 0x20, 0x63, 0x75, 0x74, 0x65, 0x3a, 0x3a, 0x61, 0x73, 0x5f, 0x70, 0x6f
        /* <DEDUP_REMOVED lines=24> */
        /*0262*/ 	.byte	0x5d, 0x00
	.type		__unnamed_2,@object
	.size		__unnamed_2,(.L_2 - __unnamed_2)
__unnamed_2:
        /* <DEDUP_REMOVED lines=42> */
        /*0504*/ 	.byte	0x43, 0x3c, 0x30, 0x3e, 0x3e, 0x3e, 0x3e, 0x5d, 0x00
.L_2:


//--------------------- .nv.shared._ZN7cutlass13device_kernelINS_4gemm6kernel13GemmUniversalIN4cute5tupleIJiiiiEEENS1_10collective13CollectiveMmaINS1_35MainloopSm100TmaUmmaWarpSpecializedILi20ELi2ELi4ENS5_IJNS4_1CILi8EEENSA_ILi1EEESC_EEEEENS5_IJNSA_ILi256EEENSA_ILi64EEESG_EEEaNS5_IJlSC_lEEEaSI_NS4_8TiledMMAINS4_8MMA_AtomIJNS4_21SM100_MMA_S8_2x1SM_SSIaaiLi256ELi64ELNS4_4UMMA5MajorE0ELSN_0ELNSM_8SaturateE0EEEEEENS4_6LayoutINS5_IJSC_SC_SC_EEENS5_IJNSA_ILi0EEEST_ST_EEEEENS5_IJNS4_10UnderscoreESW_SW_EEEEENS4_18SM100_TMA_2SM_LOADENS4_14ComposedLayoutINS4_7SwizzleILi2ELi4ELi3EEENS4_18smem_ptr_flag_bitsILi8EEENSR_INS5_IJSB_SG_EEENS5_IJSG_SC_EEEEEEEvNS4_8identityENS4_28SM100_TMA_2SM_LOAD_MULTICASTES18_vS19_EENS_8epilogue10collective18CollectiveEpilogueINS1C_23Sm100TmaWarpSpecializedILi1ELi1ELi64ELb0ELb0EEEJNS5_IJNSA_ILi128EEESG_SG_EEENS5_IJNSR_IS1H_SC_EENSR_ISG_SC_EEEEEaSI_aSI_NS1C_6fusion15FusionCallbacksIS1G_NS1M_17LinearCombinationIaiaiLNS_15FloatRoundStyleE2EEES1I_S1L_JEEENS4_5SM1004TMEM4LOAD26SM100_TMEM_LOAD_32dp32b64xENS4_13SM90_TMA_LOADES18_NS4_39AutoVectorizingCopyWithAssumedAlignmentILi128EEENS4_14SM90_TMA_STOREES18_S1Y_S1Y_EEEvvEEEEvNT_6ParamsE --------------------------
	.section	.nv.shared._ZN7cutlass13device_kernelINS_4gemm6kernel13GemmUniversalIN4cute5tupleIJiiiiEEENS1_10collective13CollectiveMmaINS1_35MainloopSm100TmaUmmaWarpSpecializedILi20ELi2ELi4ENS5_IJNS4_1CILi8EEENSA_ILi1EEESC_EEEEENS5_IJNSA_ILi256EEENSA_ILi64EEESG_EEEaNS5_IJlSC_lEEEaSI_NS4_8TiledMMAINS4_8MMA_AtomIJNS4_21SM100_MMA_S8_2x1SM_SSIaaiLi256ELi64ELNS4_4UMMA5MajorE0ELSN_0ELNSM_8SaturateE0EEEEEENS4_6LayoutINS5_IJSC_SC_SC_EEENS5_IJNSA_ILi0EEEST_ST_EEEEENS5_IJNS4_10UnderscoreESW_SW_EEEEENS4_18SM100_TMA_2SM_LOADENS4_14ComposedLayoutINS4_7SwizzleILi2ELi4ELi3EEENS4_18smem_ptr_flag_bitsILi8EEENSR_INS5_IJSB_SG_EEENS5_IJSG_SC_EEEEEEEvNS4_8identityENS4_28SM100_TMA_2SM_LOAD_MULTICASTES18_vS19_EENS_8epilogue10collective18CollectiveEpilogueINS1C_23Sm100TmaWarpSpecializedILi1ELi1ELi64ELb0ELb0EEEJNS5_IJNSA_ILi128EEESG_SG_EEENS5_IJNSR_IS1H_SC_EENSR_ISG_SC_EEEEEaSI_aSI_NS1C_6fusion15FusionCallbacksIS1G_NS1M_17LinearCombinationIaiaiLNS_15FloatRoundStyleE2EEES1I_S1L_JEEENS4_5SM1004TMEM4LOAD26SM100_TMEM_LOAD_32dp32b64xENS4_13SM90_TMA_LOADES18_NS4_39AutoVectorizingCopyWithAssumedAlignmentILi128EEENS4_14SM90_TMA_STOREES18_S1Y_S1Y_EEEvvEEEEvNT_6ParamsE,"aw",@nobits
	.sectionflags	@""
	.align	16
	.zero		1024


//--------------------- .nv.shared.reserved.0     --------------------------
	.section	.nv.shared.reserved.0,"aw",@nobits
	.weak		__nv_reservedSMEM_offset_0_alias
	.size		__nv_reservedSMEM_offset_0_alias, 0, 64
	.other		__nv_reservedSMEM_offset_0_alias,@"STO_CUDA_RESERVED_SHARED STV_DEFAULT"
__nv_reservedSMEM_offset_0_alias:
	.zero		0
.nv.shared.reserved.0:
	.zero		64
	.weak		__nv_reservedSMEM_tcgen05_partition
	.type		__nv_reservedSMEM_tcgen05_partition,@object
	.size		__nv_reservedSMEM_tcgen05_partition,(.L_0 - __nv_reservedSMEM_tcgen05_partition)
__nv_reservedSMEM_tcgen05_partition:
	.zero		32
.L_0:


//--------------------- .nv.global                --------------------------
	.section	.nv.global,"aw",@nobits
.nv.global:
	.type		_ZN40_INTERNAL_e091184b_4_k_cu_3ae20515_342034cute1_E,@object
	.size		_ZN40_INTERNAL_e091184b_4_k_cu_3ae20515_342034cute1_E,(_ZN40_INTERNAL_e091184b_4_k_cu_3ae20515_342034cuda3std3__45__cpo6cbeginE - _ZN40_INTERNAL_e091184b_4_k_cu_3ae20515_342034cute1_E)
_ZN40_INTERNAL_e091184b_4_k_cu_3ae20515_342034cute1_E:
	.zero		1
	.type		_ZN40_INTERNAL_e091184b_4_k_cu_3ae20515_342034cuda3std3__45__cpo6cbeginE,@object
	.size		_ZN40_INTERNAL_e091184b_4_k_cu_3ae20515_342034cuda3std3__45__cpo6cbeginE,(_ZN40_INTERNAL_e091184b_4_k_cu_3ae20515_342034cuda3std3__48in_placeE - _ZN40_INTERNAL_e091184b_4_k_cu_3ae20515_342034cuda3std3__45__cpo6cbeginE)
_ZN40_INTERNAL_e091184b_4_k_cu_3ae20515_342034cuda3std3__45__cpo6cbeginE:
	.zero		1
	.type		_ZN40_INTERNAL_e091184b_4_k_cu_3ae20515_342034cuda3std3__48in_placeE,@object
	.size		_ZN40_INTERNAL_e091184b_4_k_cu_3ae20515_342034cuda3std3__48in_placeE,(_ZN40_INTERNAL_e091184b_4_k_cu_3ae20515_342034cuda3std6ranges3__45__cpo9iter_moveE - _ZN40_INTERNAL_e091184b_4_k_cu_3ae20515_342034cuda3std3__48in_placeE)
_ZN40_INTERNAL_e091184b_4_k_cu_3ae20515_342034cuda3std3__48in_placeE:
	.zero		1
	.type		_ZN40_INTERNAL_e091184b_4_k_cu_3ae20515_342034cuda3std6ranges3__45__cpo9iter_moveE,@object
	.size		_ZN40_INTERNAL_e091184b_4_k_cu_3ae20515_342034cuda3std6ranges3__45__cpo9iter_moveE,(_ZN40_INTERNAL_e091184b_4_k_cu_3ae20515_342034cuda3std3__45__cpo5beginE - _ZN40_INTERNAL_e091184b_4_k_cu_3ae20515_342034cuda3std6ranges3__45__cpo9iter_moveE)
_ZN40_INTERNAL_e091184b_4_k_cu_3ae20515_342034cuda3std6ranges3__45__cpo9iter_moveE:
	.zero		1
	.type		_ZN40_INTERNAL_e091184b_4_k_cu_3ae20515_342034cuda3std3__45__cpo5beginE,@object
	.size		_ZN40_INTERNAL_e091184b_4_k_cu_3ae20515_342034cuda3std3__45__cpo5beginE,(_ZN40_INTERNAL_e091184b_4_k_cu_3ae20515_342034cuda3std3__442_GLOBAL__N__e091184b_4_k_cu_3ae20515_342036ignoreE - _ZN40_INTERNAL_e091184b_4_k_cu_3ae20515_342034cuda3std3__45__cpo5beginE)
_ZN40_INTERNAL_e091184b_4_k_cu_3ae20515_342034cuda3std3__45__cpo5beginE:
	.zero		1
	.type		_ZN40_INTERNAL_e091184b_4_k_cu_3ae20515_342034cuda3std3__442_GLOBAL__N__e091184b_4_k_cu_3ae20515_342036ignoreE,@object
	.size		_ZN40_INTERNAL_e091184b_4_k_cu_3ae20515_342034cuda3std3__442_GLOBAL__N__e091184b_4_k_cu_3ae20515_342036ignoreE,(_ZN40_INTERNAL_e091184b_4_k_cu_3ae20515_342034cute7productE - _ZN40_INTERNAL_e091184b_4_k_cu_3ae20515_342034cuda3std3__442_GLOBAL__N__e091184b_4_k_cu_3ae20515_342036ignoreE)
_ZN40_INTERNAL_e091184b_4_k_cu_3ae20515_342034cuda3std3__442_GLOBAL__N__e091184b_4_k_cu_3ae20515_342036ignoreE:
	.zero		1
	.type		_ZN40_INTERNAL_e091184b_4_k_cu_3ae20515_342034cute7productE,@object
	.size		_ZN40_INTERNAL_e091184b_4_k_cu_3ae20515_342034cute7productE,(_ZN40_INTERNAL_e091184b_4_k_cu_3ae20515_342034cuda3std3__45__cpo3endE - _ZN40_INTERNAL_e091184b_4_k_cu_3ae20515_342034cute7productE)
_ZN40_INTERNAL_e091184b_4_k_cu_3ae20515_342034cute7productE:
	.zero		1
	.type		_ZN40_INTERNAL_e091184b_4_k_cu_3ae20515_342034cuda3std3__45__cpo3endE,@object
	.size		_ZN40_INTERNAL_e091184b_4_k_cu_3ae20515_342034cuda3std3__45__cpo3endE,(_ZN40_INTERNAL_e091184b_4_k_cu_3ae20515_342034cuda3std3__419piecewise_constructE - _ZN40_INTERNAL_e091184b_4_k_cu_3ae20515_342034cuda3std3__45__cpo3endE)
_ZN40_INTERNAL_e091184b_4_k_cu_3ae20515_342034cuda3std3__45__cpo3endE:
	.zero		1
	.type		_ZN40_INTERNAL_e091184b_4_k_cu_3ae20515_342034cuda3std3__419piecewise_constructE,@object
	.size		_ZN40_INTERNAL_e091184b_4_k_cu_3ae20515_342034cuda3std3__419piecewise_constructE,(_ZN40_INTERNAL_e091184b_4_k_cu_3ae20515_342034cuda3std3__45__cpo4cendE - _ZN40_INTERNAL_e091184b_4_k_cu_3ae20515_342034cuda3std3__419piecewise_constructE)
_ZN40_INTERNAL_e091184b_4_k_cu_3ae20515_342034cuda3std3__419piecewise_constructE:
	.zero		1
	.type		_ZN40_INTERNAL_e091184b_4_k_cu_3ae20515_342034cuda3std3__45__cpo4cendE,@object
	.size		_ZN40_INTERNAL_e091184b_4_k_cu_3ae20515_342034cuda3std3__45__cpo4cendE,(_ZN40_INTERNAL_e091184b_4_k_cu_3ae20515_342034cuda3std6ranges3__45__cpo4swapE - _ZN40_INTERNAL_e091184b_4_k_cu_3ae20515_342034cuda3std3__45__cpo4cendE)
_ZN40_INTERNAL_e091184b_4_k_cu_3ae20515_342034cuda3std3__45__cpo4cendE:
	.zero		1
	.type		_ZN40_INTERNAL_e091184b_4_k_cu_3ae20515_342034cuda3std6ranges3__45__cpo4swapE,@object
	.size		_ZN40_INTERNAL_e091184b_4_k_cu_3ae20515_342034cuda3std6ranges3__45__cpo4swapE,(.L_10 - _ZN40_INTERNAL_e091184b_4_k_cu_3ae20515_342034cuda3std6ranges3__45__cpo4swapE)
_ZN40_INTERNAL_e091184b_4_k_cu_3ae20515_342034cuda3std6ranges3__45__cpo4swapE:
	.zero		1
.L_10:


//--------------------- .nv.constant0._ZN7cutlass13device_kernelINS_4gemm6kernel13GemmUniversalIN4cute5tupleIJiiiiEEENS1_10collective13CollectiveMmaINS1_35MainloopSm100TmaUmmaWarpSpecializedILi20ELi2ELi4ENS5_IJNS4_1CILi8EEENSA_ILi1EEESC_EEEEENS5_IJNSA_ILi256EEENSA_ILi64EEESG_EEEaNS5_IJlSC_lEEEaSI_NS4_8TiledMMAINS4_8MMA_AtomIJNS4_21SM100_MMA_S8_2x1SM_SSIaaiLi256ELi64ELNS4_4UMMA5MajorE0ELSN_0ELNSM_8SaturateE0EEEEEENS4_6LayoutINS5_IJSC_SC_SC_EEENS5_IJNSA_ILi0EEEST_ST_EEEEENS5_IJNS4_10UnderscoreESW_SW_EEEEENS4_18SM100_TMA_2SM_LOADENS4_14ComposedLayoutINS4_7SwizzleILi2ELi4ELi3EEENS4_18smem_ptr_flag_bitsILi8EEENSR_INS5_IJSB_SG_EEENS5_IJSG_SC_EEEEEEEvNS4_8identityENS4_28SM100_TMA_2SM_LOAD_MULTICASTES18_vS19_EENS_8epilogue10collective18CollectiveEpilogueINS1C_23Sm100TmaWarpSpecializedILi1ELi1ELi64ELb0ELb0EEEJNS5_IJNSA_ILi128EEESG_SG_EEENS5_IJNSR_IS1H_SC_EENSR_ISG_SC_EEEEEaSI_aSI_NS1C_6fusion15FusionCallbacksIS1G_NS1M_17LinearCombinationIaiaiLNS_15FloatRoundStyleE2EEES1I_S1L_JEEENS4_5SM1004TMEM4LOAD26SM100_TMEM_LOAD_32dp32b64xENS4_13SM90_TMA_LOADES18_NS4_39AutoVectorizingCopyWithAssumedAlignmentILi128EEENS4_14SM90_TMA_STOREES18_S1Y_S1Y_EEEvvEEEEvNT_6ParamsE --------------------------
	.section	.nv.constant0._ZN7cutlass13device_kernelINS_4gemm6kernel13GemmUniversalIN4cute5tupleIJiiiiEEENS1_10collective13CollectiveMmaINS1_35MainloopSm100TmaUmmaWarpSpecializedILi20ELi2ELi4ENS5_IJNS4_1CILi8EEENSA_ILi1EEESC_EEEEENS5_IJNSA_ILi256EEENSA_ILi64EEESG_EEEaNS5_IJlSC_lEEEaSI_NS4_8TiledMMAINS4_8MMA_AtomIJNS4_21SM100_MMA_S8_2x1SM_SSIaaiLi256ELi64ELNS4_4UMMA5MajorE0ELSN_0ELNSM_8SaturateE0EEEEEENS4_6LayoutINS5_IJSC_SC_SC_EEENS5_IJNSA_ILi0EEEST_ST_EEEEENS5_IJNS4_10UnderscoreESW_SW_EEEEENS4_18SM100_TMA_2SM_LOADENS4_14ComposedLayoutINS4_7SwizzleILi2ELi4ELi3EEENS4_18smem_ptr_flag_bitsILi8EEENSR_INS5_IJSB_SG_EEENS5_IJSG_SC_EEEEEEEvNS4_8identityENS4_28SM100_TMA_2SM_LOAD_MULTICASTES18_vS19_EENS_8epilogue10collective18CollectiveEpilogueINS1C_23Sm100TmaWarpSpecializedILi1ELi1ELi64ELb0ELb0EEEJNS5_IJNSA_ILi128EEESG_SG_EEENS5_IJNSR_IS1H_SC_EENSR_ISG_SC_EEEEEaSI_aSI_NS1C_6fusion15FusionCallbacksIS1G_NS1M_17LinearCombinationIaiaiLNS_15FloatRoundStyleE2EEES1I_S1L_JEEENS4_5SM1004TMEM4LOAD26SM100_TMEM_LOAD_32dp32b64xENS4_13SM90_TMA_LOADES18_NS4_39AutoVectorizingCopyWithAssumedAlignmentILi128EEENS4_14SM90_TMA_STOREES18_S1Y_S1Y_EEEvvEEEEvNT_6ParamsE,"a",@progbits
	.sectionflags	@""
	.align	4
.nv.constant0._ZN7cutlass13device_kernelINS_4gemm6kernel13GemmUniversalIN4cute5tupleIJiiiiEEENS1_10collective13CollectiveMmaINS1_35MainloopSm100TmaUmmaWarpSpecializedILi20ELi2ELi4ENS5_IJNS4_1CILi8EEENSA_ILi1EEESC_EEEEENS5_IJNSA_ILi256EEENSA_ILi64EEESG_EEEaNS5_IJlSC_lEEEaSI_NS4_8TiledMMAINS4_8MMA_AtomIJNS4_21SM100_MMA_S8_2x1SM_SSIaaiLi256ELi64ELNS4_4UMMA5MajorE0ELSN_0ELNSM_8SaturateE0EEEEEENS4_6LayoutINS5_IJSC_SC_SC_EEENS5_IJNSA_ILi0EEEST_ST_EEEEENS5_IJNS4_10UnderscoreESW_SW_EEEEENS4_18SM100_TMA_2SM_LOADENS4_14ComposedLayoutINS4_7SwizzleILi2ELi4ELi3EEENS4_18smem_ptr_flag_bitsILi8EEENSR_INS5_IJSB_SG_EEENS5_IJSG_SC_EEEEEEEvNS4_8identityENS4_28SM100_TMA_2SM_LOAD_MULTICASTES18_vS19_EENS_8epilogue10collective18CollectiveEpilogueINS1C_23Sm100TmaWarpSpecializedILi1ELi1ELi64ELb0ELb0EEEJNS5_IJNSA_ILi128EEESG_SG_EEENS5_IJNSR_IS1H_SC_EENSR_ISG_SC_EEEEEaSI_aSI_NS1C_6fusion15FusionCallbacksIS1G_NS1M_17LinearCombinationIaiaiLNS_15FloatRoundStyleE2EEES1I_S1L_JEEENS4_5SM1004TMEM4LOAD26SM100_TMEM_LOAD_32dp32b64xENS4_13SM90_TMA_LOADES18_NS4_39AutoVectorizingCopyWithAssumedAlignmentILi128EEENS4_14SM90_TMA_STOREES18_S1Y_S1Y_EEEvvEEEEvNT_6ParamsE:
	.zero		2944


//--------------------- SYMBOLS --------------------------

	.type		.nv.reservedSmem.offset0,@object
	.size		.nv.reservedSmem.offset0,0x4
	.type		.nv.reservedSmem.cap,@object
	.size		.nv.reservedSmem.cap,0x4
	.type		__assertfail,@function
